//
// Generated by NVIDIA NVVM Compiler
//
// Compiler Build ID: CL-36424714
// Cuda compilation tools, release 13.0, V13.0.88
// Based on NVVM 20.0.0
//

.version 9.0
.target sm_100
.address_size 64

	// .globl	_Z5Trim1P5Graph

.visible .entry _Z5Trim1P5Graph(
	.param .u64 .ptr .align 1 _Z5Trim1P5Graph_param_0
)
{
	.reg .pred 	%p<74>;
	.reg .b32 	%r<273>;
	.reg .b64 	%rd<105>;

	ld.param.u64 	%rd12, [_Z5Trim1P5Graph_param_0];
	cvta.to.global.u64 	%rd1, %rd12;
	mov.u32 	%r87, %ctaid.x;
	mov.u32 	%r88, %ntid.x;
	mov.u32 	%r89, %tid.x;
	mad.lo.s32 	%r1, %r87, %r88, %r89;
	ld.global.u32 	%r2, [%rd1];
	setp.ge.s32 	%p1, %r1, %r2;
	@%p1 bra 	$L__BB0_47;
	ld.global.u64 	%rd13, [%rd1+40];
	cvta.to.global.u64 	%rd2, %rd13;
	mul.wide.s32 	%rd14, %r1, 4;
	add.s64 	%rd3, %rd2, %rd14;
	ld.global.u32 	%r90, [%rd3];
	setp.ne.s32 	%p2, %r90, 0;
	@%p2 bra 	$L__BB0_47;
	ld.global.u64 	%rd15, [%rd1+24];
	cvta.to.global.u64 	%rd4, %rd15;
	add.s64 	%rd17, %rd4, %rd14;
	ld.global.u32 	%r244, [%rd17];
	setp.eq.s32 	%p3, %r244, -1;
	@%p3 bra 	$L__BB0_23;
	add.s32 	%r91, %r1, 1;
	max.s32 	%r4, %r2, %r91;
	mov.u32 	%r235, %r1;
$L__BB0_4:
	add.s32 	%r237, %r235, 1;
	setp.lt.s32 	%p4, %r237, %r2;
	@%p4 bra 	$L__BB0_6;
	mul.wide.s32 	%rd18, %r4, 4;
	add.s64 	%rd19, %rd4, %rd18;
	ld.global.u32 	%r238, [%rd19];
	mov.u32 	%r237, %r4;
	bra.uni 	$L__BB0_7;
$L__BB0_6:
	mul.wide.s32 	%rd20, %r235, 4;
	add.s64 	%rd21, %rd4, %rd20;
	ld.global.u32 	%r238, [%rd21+4];
	setp.eq.s32 	%p5, %r238, -1;
	mov.u32 	%r235, %r237;
	@%p5 bra 	$L__BB0_4;
$L__BB0_7:
	setp.ne.s32 	%p6, %r237, %r2;
	@%p6 bra 	$L__BB0_9;
	ld.global.u32 	%r238, [%rd1+4];
$L__BB0_9:
	setp.ge.s32 	%p7, %r244, %r238;
	@%p7 bra 	$L__BB0_23;
	ld.global.u64 	%rd22, [%rd1+16];
	cvta.to.global.u64 	%rd5, %rd22;
	sub.s32 	%r13, %r238, %r244;
	and.b32  	%r14, %r13, 15;
	sub.s32 	%r94, %r244, %r238;
	setp.gt.u32 	%p8, %r94, -16;
	mov.b32 	%r254, 0;
	@%p8 bra 	$L__BB0_13;
	and.b32  	%r15, %r13, -16;
	mov.b32 	%r254, 0;
	mov.u32 	%r241, %r254;
$L__BB0_12:
	.pragma "nounroll";
	mul.wide.s32 	%rd23, %r244, 4;
	add.s64 	%rd24, %rd5, %rd23;
	ld.global.u32 	%r96, [%rd24];
	mul.wide.s32 	%rd25, %r96, 4;
	add.s64 	%rd26, %rd2, %rd25;
	ld.global.u32 	%r97, [%rd26];
	setp.eq.s32 	%p9, %r97, 0;
	selp.u32 	%r98, 1, 0, %p9;
	add.s32 	%r99, %r254, %r98;
	ld.global.u32 	%r100, [%rd24+4];
	mul.wide.s32 	%rd27, %r100, 4;
	add.s64 	%rd28, %rd2, %rd27;
	ld.global.u32 	%r101, [%rd28];
	setp.eq.s32 	%p10, %r101, 0;
	selp.u32 	%r102, 1, 0, %p10;
	add.s32 	%r103, %r99, %r102;
	ld.global.u32 	%r104, [%rd24+8];
	mul.wide.s32 	%rd29, %r104, 4;
	add.s64 	%rd30, %rd2, %rd29;
	ld.global.u32 	%r105, [%rd30];
	setp.eq.s32 	%p11, %r105, 0;
	selp.u32 	%r106, 1, 0, %p11;
	add.s32 	%r107, %r103, %r106;
	ld.global.u32 	%r108, [%rd24+12];
	mul.wide.s32 	%rd31, %r108, 4;
	add.s64 	%rd32, %rd2, %rd31;
	ld.global.u32 	%r109, [%rd32];
	setp.eq.s32 	%p12, %r109, 0;
	selp.u32 	%r110, 1, 0, %p12;
	add.s32 	%r111, %r107, %r110;
	ld.global.u32 	%r112, [%rd24+16];
	mul.wide.s32 	%rd33, %r112, 4;
	add.s64 	%rd34, %rd2, %rd33;
	ld.global.u32 	%r113, [%rd34];
	setp.eq.s32 	%p13, %r113, 0;
	selp.u32 	%r114, 1, 0, %p13;
	add.s32 	%r115, %r111, %r114;
	ld.global.u32 	%r116, [%rd24+20];
	mul.wide.s32 	%rd35, %r116, 4;
	add.s64 	%rd36, %rd2, %rd35;
	ld.global.u32 	%r117, [%rd36];
	setp.eq.s32 	%p14, %r117, 0;
	selp.u32 	%r118, 1, 0, %p14;
	add.s32 	%r119, %r115, %r118;
	ld.global.u32 	%r120, [%rd24+24];
	mul.wide.s32 	%rd37, %r120, 4;
	add.s64 	%rd38, %rd2, %rd37;
	ld.global.u32 	%r121, [%rd38];
	setp.eq.s32 	%p15, %r121, 0;
	selp.u32 	%r122, 1, 0, %p15;
	add.s32 	%r123, %r119, %r122;
	ld.global.u32 	%r124, [%rd24+28];
	mul.wide.s32 	%rd39, %r124, 4;
	add.s64 	%rd40, %rd2, %rd39;
	ld.global.u32 	%r125, [%rd40];
	setp.eq.s32 	%p16, %r125, 0;
	selp.u32 	%r126, 1, 0, %p16;
	add.s32 	%r127, %r123, %r126;
	ld.global.u32 	%r128, [%rd24+32];
	mul.wide.s32 	%rd41, %r128, 4;
	add.s64 	%rd42, %rd2, %rd41;
	ld.global.u32 	%r129, [%rd42];
	setp.eq.s32 	%p17, %r129, 0;
	selp.u32 	%r130, 1, 0, %p17;
	add.s32 	%r131, %r127, %r130;
	ld.global.u32 	%r132, [%rd24+36];
	mul.wide.s32 	%rd43, %r132, 4;
	add.s64 	%rd44, %rd2, %rd43;
	ld.global.u32 	%r133, [%rd44];
	setp.eq.s32 	%p18, %r133, 0;
	selp.u32 	%r134, 1, 0, %p18;
	add.s32 	%r135, %r131, %r134;
	ld.global.u32 	%r136, [%rd24+40];
	mul.wide.s32 	%rd45, %r136, 4;
	add.s64 	%rd46, %rd2, %rd45;
	ld.global.u32 	%r137, [%rd46];
	setp.eq.s32 	%p19, %r137, 0;
	selp.u32 	%r138, 1, 0, %p19;
	add.s32 	%r139, %r135, %r138;
	ld.global.u32 	%r140, [%rd24+44];
	mul.wide.s32 	%rd47, %r140, 4;
	add.s64 	%rd48, %rd2, %rd47;
	ld.global.u32 	%r141, [%rd48];
	setp.eq.s32 	%p20, %r141, 0;
	selp.u32 	%r142, 1, 0, %p20;
	add.s32 	%r143, %r139, %r142;
	ld.global.u32 	%r144, [%rd24+48];
	mul.wide.s32 	%rd49, %r144, 4;
	add.s64 	%rd50, %rd2, %rd49;
	ld.global.u32 	%r145, [%rd50];
	setp.eq.s32 	%p21, %r145, 0;
	selp.u32 	%r146, 1, 0, %p21;
	add.s32 	%r147, %r143, %r146;
	ld.global.u32 	%r148, [%rd24+52];
	mul.wide.s32 	%rd51, %r148, 4;
	add.s64 	%rd52, %rd2, %rd51;
	ld.global.u32 	%r149, [%rd52];
	setp.eq.s32 	%p22, %r149, 0;
	selp.u32 	%r150, 1, 0, %p22;
	add.s32 	%r151, %r147, %r150;
	ld.global.u32 	%r152, [%rd24+56];
	mul.wide.s32 	%rd53, %r152, 4;
	add.s64 	%rd54, %rd2, %rd53;
	ld.global.u32 	%r153, [%rd54];
	setp.eq.s32 	%p23, %r153, 0;
	selp.u32 	%r154, 1, 0, %p23;
	add.s32 	%r155, %r151, %r154;
	ld.global.u32 	%r156, [%rd24+60];
	mul.wide.s32 	%rd55, %r156, 4;
	add.s64 	%rd56, %rd2, %rd55;
	ld.global.u32 	%r157, [%rd56];
	setp.eq.s32 	%p24, %r157, 0;
	selp.u32 	%r158, 1, 0, %p24;
	add.s32 	%r254, %r155, %r158;
	add.s32 	%r244, %r244, 16;
	add.s32 	%r241, %r241, 16;
	setp.ne.s32 	%p25, %r241, %r15;
	@%p25 bra 	$L__BB0_12;
$L__BB0_13:
	setp.eq.s32 	%p26, %r14, 0;
	@%p26 bra 	$L__BB0_22;
	and.b32  	%r25, %r13, 7;
	setp.lt.u32 	%p27, %r14, 8;
	@%p27 bra 	$L__BB0_16;
	mul.wide.s32 	%rd57, %r244, 4;
	add.s64 	%rd58, %rd5, %rd57;
	ld.global.u32 	%r160, [%rd58];
	mul.wide.s32 	%rd59, %r160, 4;
	add.s64 	%rd60, %rd2, %rd59;
	ld.global.u32 	%r161, [%rd60];
	setp.eq.s32 	%p28, %r161, 0;
	selp.u32 	%r162, 1, 0, %p28;
	add.s32 	%r163, %r254, %r162;
	ld.global.u32 	%r164, [%rd58+4];
	mul.wide.s32 	%rd61, %r164, 4;
	add.s64 	%rd62, %rd2, %rd61;
	ld.global.u32 	%r165, [%rd62];
	setp.eq.s32 	%p29, %r165, 0;
	selp.u32 	%r166, 1, 0, %p29;
	add.s32 	%r167, %r163, %r166;
	ld.global.u32 	%r168, [%rd58+8];
	mul.wide.s32 	%rd63, %r168, 4;
	add.s64 	%rd64, %rd2, %rd63;
	ld.global.u32 	%r169, [%rd64];
	setp.eq.s32 	%p30, %r169, 0;
	selp.u32 	%r170, 1, 0, %p30;
	add.s32 	%r171, %r167, %r170;
	ld.global.u32 	%r172, [%rd58+12];
	mul.wide.s32 	%rd65, %r172, 4;
	add.s64 	%rd66, %rd2, %rd65;
	ld.global.u32 	%r173, [%rd66];
	setp.eq.s32 	%p31, %r173, 0;
	selp.u32 	%r174, 1, 0, %p31;
	add.s32 	%r175, %r171, %r174;
	ld.global.u32 	%r176, [%rd58+16];
	mul.wide.s32 	%rd67, %r176, 4;
	add.s64 	%rd68, %rd2, %rd67;
	ld.global.u32 	%r177, [%rd68];
	setp.eq.s32 	%p32, %r177, 0;
	selp.u32 	%r178, 1, 0, %p32;
	add.s32 	%r179, %r175, %r178;
	ld.global.u32 	%r180, [%rd58+20];
	mul.wide.s32 	%rd69, %r180, 4;
	add.s64 	%rd70, %rd2, %rd69;
	ld.global.u32 	%r181, [%rd70];
	setp.eq.s32 	%p33, %r181, 0;
	selp.u32 	%r182, 1, 0, %p33;
	add.s32 	%r183, %r179, %r182;
	ld.global.u32 	%r184, [%rd58+24];
	mul.wide.s32 	%rd71, %r184, 4;
	add.s64 	%rd72, %rd2, %rd71;
	ld.global.u32 	%r185, [%rd72];
	setp.eq.s32 	%p34, %r185, 0;
	selp.u32 	%r186, 1, 0, %p34;
	add.s32 	%r187, %r183, %r186;
	ld.global.u32 	%r188, [%rd58+28];
	mul.wide.s32 	%rd73, %r188, 4;
	add.s64 	%rd74, %rd2, %rd73;
	ld.global.u32 	%r189, [%rd74];
	setp.eq.s32 	%p35, %r189, 0;
	selp.u32 	%r190, 1, 0, %p35;
	add.s32 	%r254, %r187, %r190;
	add.s32 	%r244, %r244, 8;
$L__BB0_16:
	setp.eq.s32 	%p36, %r25, 0;
	@%p36 bra 	$L__BB0_22;
	and.b32  	%r31, %r13, 3;
	setp.lt.u32 	%p37, %r25, 4;
	@%p37 bra 	$L__BB0_19;
	mul.wide.s32 	%rd75, %r244, 4;
	add.s64 	%rd76, %rd5, %rd75;
	ld.global.u32 	%r192, [%rd76];
	mul.wide.s32 	%rd77, %r192, 4;
	add.s64 	%rd78, %rd2, %rd77;
	ld.global.u32 	%r193, [%rd78];
	setp.eq.s32 	%p38, %r193, 0;
	selp.u32 	%r194, 1, 0, %p38;
	add.s32 	%r195, %r254, %r194;
	ld.global.u32 	%r196, [%rd76+4];
	mul.wide.s32 	%rd79, %r196, 4;
	add.s64 	%rd80, %rd2, %rd79;
	ld.global.u32 	%r197, [%rd80];
	setp.eq.s32 	%p39, %r197, 0;
	selp.u32 	%r198, 1, 0, %p39;
	add.s32 	%r199, %r195, %r198;
	ld.global.u32 	%r200, [%rd76+8];
	mul.wide.s32 	%rd81, %r200, 4;
	add.s64 	%rd82, %rd2, %rd81;
	ld.global.u32 	%r201, [%rd82];
	setp.eq.s32 	%p40, %r201, 0;
	selp.u32 	%r202, 1, 0, %p40;
	add.s32 	%r203, %r199, %r202;
	ld.global.u32 	%r204, [%rd76+12];
	mul.wide.s32 	%rd83, %r204, 4;
	add.s64 	%rd84, %rd2, %rd83;
	ld.global.u32 	%r205, [%rd84];
	setp.eq.s32 	%p41, %r205, 0;
	selp.u32 	%r206, 1, 0, %p41;
	add.s32 	%r254, %r203, %r206;
	add.s32 	%r244, %r244, 4;
$L__BB0_19:
	setp.eq.s32 	%p42, %r31, 0;
	@%p42 bra 	$L__BB0_22;
	mov.b32 	%r253, 0;
$L__BB0_21:
	.pragma "nounroll";
	mul.wide.s32 	%rd85, %r244, 4;
	add.s64 	%rd86, %rd5, %rd85;
	ld.global.u32 	%r208, [%rd86];
	mul.wide.s32 	%rd87, %r208, 4;
	add.s64 	%rd88, %rd2, %rd87;
	ld.global.u32 	%r209, [%rd88];
	setp.eq.s32 	%p43, %r209, 0;
	selp.u32 	%r210, 1, 0, %p43;
	add.s32 	%r254, %r254, %r210;
	add.s32 	%r244, %r244, 1;
	add.s32 	%r253, %r253, 1;
	setp.ne.s32 	%p44, %r253, %r31;
	@%p44 bra 	$L__BB0_21;
$L__BB0_22:
	setp.ne.s32 	%p45, %r254, 0;
	@%p45 bra 	$L__BB0_24;
$L__BB0_23:
	mov.b32 	%r232, 1;
	st.global.u32 	[%rd3], %r232;
	ld.global.u32 	%r233, [%rd1+8];
	add.s32 	%r234, %r233, 1;
	st.global.u32 	[%rd1+8], %r234;
	ld.global.u64 	%rd99, [%rd1+32];
	cvta.to.global.u64 	%rd100, %rd99;
	add.s64 	%rd102, %rd100, %rd14;
	st.global.u32 	[%rd102], %r234;
	bra.uni 	$L__BB0_47;
$L__BB0_24:
	ld.global.u32 	%r44, [%rd1+4];
	setp.lt.s32 	%p46, %r44, 1;
	@%p46 bra 	$L__BB0_46;
	max.s32 	%r212, %r2, 1;
	and.b32  	%r45, %r212, 3;
	and.b32  	%r46, %r212, 2147483644;
	neg.s32 	%r47, %r46;
	add.s64 	%rd6, %rd4, 8;
	mov.b32 	%r255, 0;
	mov.u32 	%r272, %r255;
$L__BB0_26:
	mul.wide.u32 	%rd89, %r255, 4;
	add.s64 	%rd90, %rd5, %rd89;
	ld.global.u32 	%r213, [%rd90];
	setp.ne.s32 	%p47, %r213, %r1;
	@%p47 bra 	$L__BB0_44;
	setp.lt.s32 	%p48, %r2, 1;
	mov.b64 	%rd104, -1;
	@%p48 bra 	$L__BB0_43;
	setp.lt.s32 	%p49, %r2, 4;
	mov.b32 	%r262, -1;
	mov.b32 	%r268, 0;
	mov.u32 	%r261, %r262;
	@%p49 bra 	$L__BB0_37;
	mov.b32 	%r262, -1;
	mov.b32 	%r257, 1;
	mov.u64 	%rd103, %rd6;
	mov.u32 	%r258, %r47;
$L__BB0_30:
	ld.global.u32 	%r54, [%rd103+-8];
	setp.le.s32 	%p50, %r54, %r261;
	@%p50 bra 	$L__BB0_32;
	setp.gt.s32 	%p51, %r54, %r255;
	selp.b32 	%r261, %r261, %r54, %p51;
	add.s32 	%r219, %r257, -1;
	selp.b32 	%r262, %r262, %r219, %p51;
$L__BB0_32:
	ld.global.u32 	%r59, [%rd103+-4];
	setp.le.s32 	%p52, %r59, %r261;
	@%p52 bra 	$L__BB0_34;
	setp.gt.s32 	%p53, %r59, %r255;
	selp.b32 	%r261, %r261, %r59, %p53;
	selp.b32 	%r262, %r262, %r257, %p53;
$L__BB0_34:
	ld.global.u32 	%r64, [%rd103];
	setp.le.s32 	%p54, %r64, %r261;
	@%p54 bra 	$L__BB0_36;
	add.s32 	%r220, %r257, 1;
	setp.gt.s32 	%p55, %r64, %r255;
	selp.b32 	%r261, %r261, %r64, %p55;
	selp.b32 	%r262, %r262, %r220, %p55;
$L__BB0_36:
	add.s32 	%r221, %r257, 2;
	ld.global.u32 	%r222, [%rd103+4];
	setp.le.s32 	%p56, %r222, %r261;
	setp.gt.s32 	%p57, %r222, %r255;
	or.pred  	%p58, %p56, %p57;
	selp.b32 	%r261, %r261, %r222, %p58;
	selp.b32 	%r262, %r262, %r221, %p58;
	add.s32 	%r258, %r258, 4;
	add.s32 	%r257, %r257, 4;
	add.s64 	%rd103, %rd103, 16;
	setp.ne.s32 	%p59, %r258, 0;
	mov.u32 	%r268, %r46;
	@%p59 bra 	$L__BB0_30;
$L__BB0_37:
	setp.eq.s32 	%p60, %r45, 0;
	@%p60 bra 	$L__BB0_42;
	setp.eq.s32 	%p61, %r45, 1;
	mul.wide.u32 	%rd92, %r268, 4;
	add.s64 	%rd9, %rd4, %rd92;
	ld.global.u32 	%r223, [%rd9];
	setp.le.s32 	%p62, %r223, %r261;
	setp.gt.s32 	%p63, %r223, %r255;
	or.pred  	%p64, %p62, %p63;
	selp.b32 	%r77, %r261, %r223, %p64;
	selp.b32 	%r262, %r262, %r268, %p64;
	@%p61 bra 	$L__BB0_42;
	setp.eq.s32 	%p65, %r45, 2;
	add.s32 	%r224, %r268, 1;
	ld.global.u32 	%r225, [%rd9+4];
	setp.le.s32 	%p66, %r225, %r77;
	setp.gt.s32 	%p67, %r225, %r255;
	or.pred  	%p68, %p66, %p67;
	selp.b32 	%r79, %r77, %r225, %p68;
	selp.b32 	%r262, %r262, %r224, %p68;
	@%p65 bra 	$L__BB0_42;
	ld.global.u32 	%r81, [%rd9+8];
	setp.le.s32 	%p69, %r81, %r79;
	@%p69 bra 	$L__BB0_42;
	setp.gt.s32 	%p70, %r81, %r255;
	add.s32 	%r226, %r268, 2;
	selp.b32 	%r262, %r262, %r226, %p70;
$L__BB0_42:
	cvt.s64.s32 	%rd104, %r262;
$L__BB0_43:
	shl.b64 	%rd93, %rd104, 2;
	add.s64 	%rd94, %rd2, %rd93;
	ld.global.u32 	%r227, [%rd94];
	setp.eq.s32 	%p71, %r227, 0;
	selp.u32 	%r228, 1, 0, %p71;
	add.s32 	%r272, %r272, %r228;
$L__BB0_44:
	add.s32 	%r255, %r255, 1;
	setp.ne.s32 	%p72, %r255, %r44;
	@%p72 bra 	$L__BB0_26;
	setp.ne.s32 	%p73, %r272, 0;
	@%p73 bra 	$L__BB0_47;
$L__BB0_46:
	mov.b32 	%r229, 1;
	st.global.u32 	[%rd3], %r229;
	ld.global.u32 	%r230, [%rd1+8];
	add.s32 	%r231, %r230, 1;
	st.global.u32 	[%rd1+8], %r231;
	ld.global.u64 	%rd95, [%rd1+32];
	cvta.to.global.u64 	%rd96, %rd95;
	add.s64 	%rd98, %rd96, %rd14;
	st.global.u32 	[%rd98], %r231;
$L__BB0_47:
	ret;

}


// ===== COMPILED SASS (sm_100) =====

	.target	sm_100

	.elftype	@"ET_EXEC"


//--------------------- .note.nv.tkinfo           --------------------------
	.section	.note.nv.tkinfo,"",@"SHT_NOTE"
	.sectionflags	@"SHF_NOTE_NV_TKINFO"
	.tkinfo
        /*0018*/ 	.word	0x00000002
        /*0030*/ 	.string	""
        /*0030*/ 	.string	"ptxas"
        /*0030*/ 	.string	"Cuda compilation tools, release 13.0, V13.0.88"
        /*0030*/ 	.string	"Build cuda_13.0.r13.0/compiler.36424714_0"
        /*0030*/ 	.string	"-arch sm_100 -m 64 "



//--------------------- .note.nv.cuinfo           --------------------------
	.section	.note.nv.cuinfo,"",@"SHT_NOTE"
	.sectionflags	@"SHF_NOTE_NV_CUINFO"
        /*0018*/ 	.short	0x0002
        /*001a*/ 	.short	0x0064
        /*001c*/ 	.short	0x0082
	.zero		2


//--------------------- .nv.info                  --------------------------
	.section	.nv.info,"",@"SHT_CUDA_INFO"
	.align	4


	//----- nvinfo : EIATTR_REGCOUNT
	.align		4
        /*0000*/ 	.byte	0x04, 0x2f
        /*0002*/ 	.short	(.L_1 - .L_0)
	.align		4
.L_0:
        /*0004*/ 	.word	index@(_Z5Trim1P5Graph)
        /*0008*/ 	.word	0x00000020


	//----- nvinfo : EIATTR_FRAME_SIZE
	.align		4
.L_1:
        /*000c*/ 	.byte	0x04, 0x11
        /*000e*/ 	.short	(.L_3 - .L_2)
	.align		4
.L_2:
        /*0010*/ 	.word	index@(_Z5Trim1P5Graph)
        /*0014*/ 	.word	0x00000000


	//----- nvinfo : EIATTR_MIN_STACK_SIZE
	.align		4
.L_3:
        /*0018*/ 	.byte	0x04, 0x12
        /*001a*/ 	.short	(.L_5 - .L_4)
	.align		4
.L_4:
        /*001c*/ 	.word	index@(_Z5Trim1P5Graph)
        /*0020*/ 	.word	0x00000000
.L_5:


//--------------------- .nv.compat                --------------------------
	.section	.nv.compat,"",@"SHT_CUDA_COMPAT_INFO"
	.align	4
        /*0000*/ 	.byte	0x02, 0x09, 0x00, 0x00, 0x02, 0x02, 0x01, 0x00, 0x02, 0x05, 0x05, 0x00, 0x03, 0x07, 0x01, 0x01
        /*0010*/ 	.byte	0x02, 0x03, 0x00, 0x00, 0x02, 0x06, 0x01, 0x00, 0x04, 0x0b, 0x08, 0x00, 0x09, 0x00, 0x00, 0x00
        /*0020*/ 	.byte	0x00, 0x00, 0x00, 0x00


//--------------------- .nv.info._Z5Trim1P5Graph  --------------------------
	.section	.nv.info._Z5Trim1P5Graph,"",@"SHT_CUDA_INFO"
	.sectionflags	@""
	.align	4


	//----- nvinfo : EIATTR_CUDA_API_VERSION
	.align		4
        /*0000*/ 	.byte	0x04, 0x37
        /*0002*/ 	.short	(.L_7 - .L_6)
.L_6:
        /*0004*/ 	.word	0x00000082


	//----- nvinfo : EIATTR_KPARAM_INFO
	.align		4
.L_7:
        /*0008*/ 	.byte	0x04, 0x17
        /*000a*/ 	.short	(.L_9 - .L_8)
.L_8:
        /*000c*/ 	.word	0x00000000
        /*0010*/ 	.short	0x0000
        /*0012*/ 	.short	0x0000
        /*0014*/ 	.byte	0x00, 0xf5, 0x21, 0x00


	//----- nvinfo : EIATTR_SPARSE_MMA_MASK
	.align		4
.L_9:
        /*0018*/ 	.byte	0x03, 0x50
        /*001a*/ 	.short	0x0000


	//----- nvinfo : EIATTR_MAXREG_COUNT
	.align		4
        /*001c*/ 	.byte	0x03, 0x1b
        /*001e*/ 	.short	0x00ff


	//----- nvinfo : EIATTR_MERCURY_ISA_VERSION
	.align		4
        /*0020*/ 	.byte	0x03, 0x5f
        /*0022*/ 	.short	0x0101


	//----- nvinfo : EIATTR_VRC_CTA_INIT_COUNT
	.align		4
        /*0024*/ 	.byte	0x02, 0x4a
	.zero		1
	.zero		1


	//----- nvinfo : EIATTR_EXIT_INSTR_OFFSETS
	.align		4
        /*0028*/ 	.byte	0x04, 0x1c
        /*002a*/ 	.short	(.L_11 - .L_10)


	//   ....[0]....
.L_10:
        /*002c*/ 	.word	0x00000090


	//   ....[1]....
        /*0030*/ 	.word	0x000000e0


	//   ....[2]....
        /*0034*/ 	.word	0x00001160


	//   ....[3]....
        /*0038*/ 	.word	0x000021a0


	//   ....[4]....
        /*003c*/ 	.word	0x00002250


	//----- nvinfo : EIATTR_CRS_STACK_SIZE
	.align		4
.L_11:
        /*0040*/ 	.byte	0x04, 0x1e
        /*0042*/ 	.short	(.L_13 - .L_12)
.L_12:
        /*0044*/ 	.word	0x00000000


	//----- nvinfo : EIATTR_CBANK_PARAM_SIZE
	.align		4
.L_13:
        /*0048*/ 	.byte	0x03, 0x19
        /*004a*/ 	.short	0x0008


	//----- nvinfo : EIATTR_PARAM_CBANK
	.align		4
        /*004c*/ 	.byte	0x04, 0x0a
        /*004e*/ 	.short	(.L_15 - .L_14)
	.align		4
.L_14:
        /*0050*/ 	.word	index@(.nv.constant0._Z5Trim1P5Graph)
        /*0054*/ 	.short	0x0380
        /*0056*/ 	.short	0x0008


	//----- nvinfo : EIATTR_SW_WAR
	.align		4
.L_15:
        /*0058*/ 	.byte	0x04, 0x36
        /*005a*/ 	.short	(.L_17 - .L_16)
.L_16:
        /*005c*/ 	.word	0x00000008
.L_17:


//--------------------- .nv.callgraph             --------------------------
	.section	.nv.callgraph,"",@"SHT_CUDA_CALLGRAPH"
	.align	4
	.sectionentsize	8
	.align		4
        /*0000*/ 	.word	0x00000000
	.align		4
        /*0004*/ 	.word	0xffffffff
	.align		4
        /*0008*/ 	.word	0x00000000
	.align		4
        /*000c*/ 	.word	0xfffffffe
	.align		4
        /*0010*/ 	.word	0x00000000
	.align		4
        /*0014*/ 	.word	0xfffffffd
	.align		4
        /*0018*/ 	.word	0x00000000
	.align		4
        /*001c*/ 	.word	0xfffffffc


//--------------------- .text._Z5Trim1P5Graph     --------------------------
	.section	.text._Z5Trim1P5Graph,"ax",@progbits
	.align	128
        .global         _Z5Trim1P5Graph
        .type           _Z5Trim1P5Graph,@function
        .size           _Z5Trim1P5Graph,(.L_x_31 - _Z5Trim1P5Graph)
        .other          _Z5Trim1P5Graph,@"STO_CUDA_ENTRY STV_DEFAULT"
_Z5Trim1P5Graph:
.text._Z5Trim1P5Graph:
[----:B------:R-:W-:Y:S08]  /*0000*/  LDC R1, c[0x0][0x37c] ;  /* 0x0000df00ff017b82 */ /* 0x000ff00000000800 */
[----:B------:R-:W0:Y:S01]  /*0010*/  LDC.64 R14, c[0x0][0x380] ;  /* 0x0000e000ff0e7b82 */ /* 0x000e220000000a00 */
[----:B------:R-:W0:Y:S02]  /*0020*/  LDCU.64 UR4, c[0x0][0x358] ;  /* 0x00006b00ff0477ac */ /* 0x000e240008000a00 */
[----:B0-----:R-:W2:Y:S05]  /*0030*/  LDG.E R0, desc[UR4][R14.64] ;  /* 0x000000040e007981 */ /* 0x001eaa000c1e1900 */
[----:B------:R-:W0:Y:S01]  /*0040*/  S2UR UR6, SR_CTAID.X ;  /* 0x00000000000679c3 */ /* 0x000e220000002500 */
[----:B------:R-:W0:Y:S07]  /*0050*/  S2R R2, SR_TID.X ;  /* 0x0000000000027919 */ /* 0x000e2e0000002100 */
[----:B------:R-:W0:Y:S02]  /*0060*/  LDC R3, c[0x0][0x360] ;  /* 0x0000d800ff037b82 */ /* 0x000e240000000800 */
[----:B0-----:R-:W-:-:S05]  /*0070*/  IMAD R3, R3, UR6, R2 ;  /* 0x0000000603037c24 */ /* 0x001fca000f8e0202 */
[----:B--2---:R-:W-:-:S13]  /*0080*/  ISETP.GE.AND P0, PT, R3, R0, PT ;  /* 0x000000000300720c */ /* 0x004fda0003f06270 */
[----:B------:R-:W-:Y:S05]  /*0090*/  @P0 EXIT ;  /* 0x000000000000094d */ /* 0x000fea0003800000 */
[----:B------:R-:W2:Y:S02]  /*00a0*/  LDG.E.64 R10, desc[UR4][R14.64+0x28] ;  /* 0x000028040e0a7981 */ /* 0x000ea4000c1e1b00 */
[----:B--2---:R-:W-:-:S05]  /*00b0*/  IMAD.WIDE R12, R3, 0x4, R10 ;  /* 0x00000004030c7825 */ /* 0x004fca00078e020a */
[----:B------:R-:W2:Y:S02]  /*00c0*/  LDG.E R2, desc[UR4][R12.64] ;  /* 0x000000040c027981 */ /* 0x000ea4000c1e1900 */
[----:B--2---:R-:W-:-:S13]  /*00d0*/  ISETP.NE.AND P0, PT, R2, RZ, PT ;  /* 0x000000ff0200720c */ /* 0x004fda0003f05270 */
[----:B------:R-:W-:Y:S05]  /*00e0*/  @P0 EXIT ;  /* 0x000000000000094d */ /* 0x000fea0003800000 */
[----:B------:R-:W2:Y:S02]  /*00f0*/  LDG.E.64 R14, desc[UR4][R14.64+0x18] ;  /* 0x000018040e0e7981 */ /* 0x000ea4000c1e1b00 */
[----:B--2---:R-:W-:-:S06]  /*0100*/  IMAD.WIDE R4, R3, 0x4, R14 ;  /* 0x0000000403047825 */ /* 0x004fcc00078e020e */
[----:B------:R-:W2:Y:S01]  /*0110*/  LDG.E R5, desc[UR4][R4.64] ;  /* 0x0000000404057981 */ /* 0x000ea2000c1e1900 */
[----:B------:R-:W-:Y:S01]  /*0120*/  BSSY.RECONVERGENT B0, `(.L_x_0) ;  /* 0x00000fa000007945 */ /* 0x000fe20003800200 */
[----:B--2---:R-:W-:-:S13]  /*0130*/  ISETP.NE.AND P0, PT, R5, -0x1, PT ;  /* 0xffffffff0500780c */ /* 0x004fda0003f05270 */
[----:B------:R-:W-:Y:S05]  /*0140*/  @!P0 BRA `(.L_x_1) ;  /* 0x0000000c00dc8947 */ /* 0x000fea0003800000 */
[----:B------:R-:W-:Y:S01]  /*0150*/  BSSY.RECONVERGENT B1, `(.L_x_2) ;  /* 0x000000f000017945 */ /* 0x000fe20003800200 */
[----:B------:R-:W-:Y:S01]  /*0160*/  VIADDMNMX R9, R3, 0x1, R0, !PT ;  /* 0x0000000103097846 */ /* 0x000fe20007800100 */
[----:B------:R-:W-:-:S07]  /*0170*/  IMAD.MOV.U32 R17, RZ, RZ, R3 ;  /* 0x000000ffff117224 */ /* 0x000fce00078e0003 */
.L_x_4:
[----:B------:R-:W-:-:S05]  /*0180*/  VIADD R19, R17, 0x1 ;  /* 0x0000000111137836 */ /* 0x000fca0000000000 */
[----:B------:R-:W-:-:S13]  /*0190*/  ISETP.GE.AND P0, PT, R19, R0, PT ;  /* 0x000000001300720c */ /* 0x000fda0003f06270 */
[----:B------:R-:W-:Y:S05]  /*01a0*/  @P0 BRA `(.L_x_3) ;  /* 0x0000000000180947 */ /* 0x000fea0003800000 */
[----:B------:R-:W-:-:S06]  /*01b0*/  IMAD.WIDE R6, R17, 0x4, R14 ;  /* 0x0000000411067825 */ /* 0x000fcc00078e020e */
[----:B------:R-:W2:Y:S01]  /*01c0*/  LDG.E R6, desc[UR4][R6.64+0x4] ;  /* 0x0000040406067981 */ /* 0x000ea2000c1e1900 */
[----:B------:R-:W-:Y:S01]  /*01d0*/  IMAD.MOV.U32 R17, RZ, RZ, R19 ;  /* 0x000000ffff117224 */ /* 0x000fe200078e0013 */
[----:B--2---:R-:W-:-:S13]  /*01e0*/  ISETP.NE.AND P0, PT, R6, -0x1, PT ;  /* 0xffffffff0600780c */ /* 0x004fda0003f05270 */
[----:B------:R-:W-:Y:S05]  /*01f0*/  @!P0 BRA `(.L_x_4) ;  /* 0xfffffffc00e08947 */ /* 0x000fea000383ffff */
[----:B------:R-:W-:Y:S05]  /*0200*/  BRA `(.L_x_5) ;  /* 0x00000000000c7947 */ /* 0x000fea0003800000 */
.L_x_3:
[----:B------:R-:W-:-:S06]  /*0210*/  IMAD.WIDE R6, R9, 0x4, R14 ;  /* 0x0000000409067825 */ /* 0x000fcc00078e020e */
[----:B------:R0:W5:Y:S01]  /*0220*/  LDG.E R6, desc[UR4][R6.64] ;  /* 0x0000000406067981 */ /* 0x000162000c1e1900 */
[----:B------:R-:W-:-:S07]  /*0230*/  IMAD.MOV.U32 R19, RZ, RZ, R9 ;  /* 0x000000ffff137224 */ /* 0x000fce00078e0009 */
.L_x_5:
[----:B------:R-:W-:Y:S05]  /*0240*/  BSYNC.RECONVERGENT B1 ;  /* 0x0000000000017941 */ /* 0x000fea0003800200 */
.L_x_2:
[----:B------:R-:W-:Y:S01]  /*0250*/  ISETP.NE.AND P0, PT, R19, R0, PT ;  /* 0x000000001300720c */ /* 0x000fe20003f05270 */
[----:B------:R-:W-:-:S12]  /*0260*/  BSSY.RECONVERGENT B1, `(.L_x_6) ;  /* 0x0000004000017945 */ /* 0x000fd80003800200 */
[----:B------:R-:W-:Y:S05]  /*0270*/  @P0 BRA `(.L_x_7) ;  /* 0x0000000000080947 */ /* 0x000fea0003800000 */
[----:B0----5:R-:W0:Y:S02]  /*0280*/  LDC.64 R6, c[0x0][0x380] ;  /* 0x0000e000ff067b82 */ /* 0x021e240000000a00 */
[----:B0-----:R1:W5:Y:S02]  /*0290*/  LDG.E R6, desc[UR4][R6.64+0x4] ;  /* 0x0000040406067981 */ /* 0x001364000c1e1900 */
.L_x_7:
[----:B------:R-:W-:Y:S05]  /*02a0*/  BSYNC.RECONVERGENT B1 ;  /* 0x0000000000017941 */ /* 0x000fea0003800200 */
.L_x_6:
[----:B-----5:R-:W-:-:S13]  /*02b0*/  ISETP.GE.AND P0, PT, R5, R6, PT ;  /* 0x000000060500720c */ /* 0x020fda0003f06270 */
[----:B------:R-:W-:Y:S05]  /*02c0*/  @P0 BRA `(.L_x_1) ;  /* 0x0000000c007c0947 */ /* 0x000fea0003800000 */
[----:B------:R-:W2:Y:S02]  /*02d0*/  LDC.64 R16, c[0x0][0x380] ;  /* 0x0000e000ff107b82 */ /* 0x000ea40000000a00 */
[----:B--2---:R2:W5:Y:S01]  /*02e0*/  LDG.E.64 R18, desc[UR4][R16.64+0x10] ;  /* 0x0000100410127981 */ /* 0x004562000c1e1b00 */
[----:B------:R-:W-:Y:S01]  /*02f0*/  IMAD.IADD R4, R6, 0x1, -R5 ;  /* 0x0000000106047824 */ /* 0x000fe200078e0a05 */
[----:B------:R-:W-:Y:S01]  /*0300*/  BSSY.RECONVERGENT B1, `(.L_x_8) ;  /* 0x000006f000017945 */ /* 0x000fe20003800200 */
[----:B------:R-:W-:Y:S02]  /*0310*/  IMAD.IADD R6, R5, 0x1, -R6 ;  /* 0x0000000105067824 */ /* 0x000fe400078e0a06 */
[----:B------:R-:W-:Y:S01]  /*0320*/  IMAD.MOV.U32 R2, RZ, RZ, RZ ;  /* 0x000000ffff027224 */ /* 0x000fe200078e00ff */
[----:B01----:R-:W-:Y:S02]  /*0330*/  LOP3.LUT R7, R4, 0xf, RZ, 0xc0, !PT ;  /* 0x0000000f04077812 */ /* 0x003fe400078ec0ff */
[----:B------:R-:W-:-:S02]  /*0340*/  ISETP.GT.U32.AND P1, PT, R6, -0x10, PT ;  /* 0xfffffff00600780c */ /* 0x000fc40003f24070 */
[----:B------:R-:W-:-:S11]  /*0350*/  ISETP.NE.AND P0, PT, R7, RZ, PT ;  /* 0x000000ff0700720c */ /* 0x000fd60003f05270 */
[----:B--2---:R-:W-:Y:S05]  /*0360*/  @P1 BRA `(.L_x_9) ;  /* 0x0000000400a01947 */ /* 0x004fea0003800000 */
[----:B------:R-:W-:Y:S01]  /*0370*/  LOP3.LUT R9, R4, 0xfffffff0, RZ, 0xc0, !PT ;  /* 0xfffffff004097812 */ /* 0x000fe200078ec0ff */
[----:B------:R-:W-:Y:S02]  /*0380*/  IMAD.MOV.U32 R2, RZ, RZ, RZ ;  /* 0x000000ffff027224 */ /* 0x000fe400078e00ff */
[----:B------:R-:W-:-:S07]  /*0390*/  IMAD.MOV.U32 R6, RZ, RZ, RZ ;  /* 0x000000ffff067224 */ /* 0x000fce00078e00ff */
.L_x_10:
[----:B-----5:R-:W-:-:S05]  /*03a0*/  IMAD.WIDE R20, R5, 0x4, R18 ;  /* 0x0000000405147825 */ /* 0x020fca00078e0212 */
[----:B------:R-:W2:Y:S04]  /*03b0*/  LDG.E R29, desc[UR4][R20.64] ;  /* 0x00000004141d7981 */ /* 0x000ea8000c1e1900 */
[----:B------:R-:W3:Y:S04]  /*03c0*/  LDG.E R25, desc[UR4][R20.64+0x4] ;  /* 0x0000040414197981 */ /* 0x000ee8000c1e1900 */
[----:B------:R-:W4:Y:S04]  /*03d0*/  LDG.E R23, desc[UR4][R20.64+0x8] ;  /* 0x0000080414177981 */ /* 0x000f28000c1e1900 */
[----:B------:R-:W4:Y:S04]  /*03e0*/  LDG.E R26, desc[UR4][R20.64+0x10] ;  /* 0x00001004141a7981 */ /* 0x000f28000c1e1900 */
[----:B------:R-:W4:Y:S01]  /*03f0*/  LDG.E R27, desc[UR4][R20.64+0x14] ;  /* 0x00001404141b7981 */ /* 0x000f22000c1e1900 */
[----:B--2---:R-:W-:-:S04]  /*0400*/  IMAD.WIDE R28, R29, 0x4, R10 ;  /* 0x000000041d1c7825 */ /* 0x004fc800078e020a */
[--C-:B---3--:R-:W-:Y:S02]  /*0410*/  IMAD.WIDE R24, R25, 0x4, R10.reuse ;  /* 0x0000000419187825 */ /* 0x108fe400078e020a */
[----:B------:R-:W2:Y:S04]  /*0420*/  LDG.E R28, desc[UR4][R28.64] ;  /* 0x000000041c1c7981 */ /* 0x000ea8000c1e1900 */
[----:B------:R-:W3:Y:S01]  /*0430*/  LDG.E R24, desc[UR4][R24.64] ;  /* 0x0000000418187981 */ /* 0x000ee2000c1e1900 */
[----:B----4-:R-:W-:-:S03]  /*0440*/  IMAD.WIDE R22, R23, 0x4, R10 ;  /* 0x0000000417167825 */ /* 0x010fc600078e020a */
[----:B------:R-:W4:Y:S04]  /*0450*/  LDG.E R29, desc[UR4][R20.64+0x18] ;  /* 0x00001804141d7981 */ /* 0x000f28000c1e1900 */
[----:B------:R-:W4:Y:S04]  /*0460*/  LDG.E R22, desc[UR4][R22.64] ;  /* 0x0000000416167981 */ /* 0x000f28000c1e1900 */
[----:B------:R-:W4:Y:S01]  /*0470*/  LDG.E R23, desc[UR4][R20.64+0xc] ;  /* 0x00000c0414177981 */ /* 0x000f22000c1e1900 */
[----:B------:R-:W-:Y:S01]  /*0480*/  VIADD R8, R2, 0x1 ;  /* 0x0000000102087836 */ /* 0x000fe20000000000 */
[----:B--2---:R-:W-:-:S02]  /*0490*/  ISETP.NE.AND P1, PT, R28, RZ, PT ;  /* 0x000000ff1c00720c */ /* 0x004fc40003f25270 */
[----:B---3--:R-:W-:-:S11]  /*04a0*/  ISETP.NE.AND P2, PT, R24, RZ, PT ;  /* 0x000000ff1800720c */ /* 0x008fd60003f45270 */
[----:B------:R-:W-:Y:S01]  /*04b0*/  @P1 IMAD.MOV R8, RZ, RZ, R2 ;  /* 0x000000ffff081224 */ /* 0x000fe200078e0202 */
[----:B----4-:R-:W-:-:S03]  /*04c0*/  ISETP.NE.AND P1, PT, R22, RZ, PT ;  /* 0x000000ff1600720c */ /* 0x010fc60003f25270 */
[----:B------:R-:W-:Y:S02]  /*04d0*/  VIADD R2, R8, 0x1 ;  /* 0x0000000108027836 */ /* 0x000fe40000000000 */
[----:B------:R-:W-:Y:S02]  /*04e0*/  @P2 IMAD.MOV R2, RZ, RZ, R8 ;  /* 0x000000ffff022224 */ /* 0x000fe400078e0208 */
[----:B------:R-:W2:Y:S01]  /*04f0*/  LDG.E R8, desc[UR4][R20.64+0x1c] ;  /* 0x00001c0414087981 */ /* 0x000ea2000c1e1900 */
[----:B------:R-:W-:-:S04]  /*0500*/  IMAD.WIDE R22, R23, 0x4, R10 ;  /* 0x0000000417167825 */ /* 0x000fc800078e020a */
[--C-:B------:R-:W-:Y:S02]  /*0510*/  IMAD.WIDE R24, R26, 0x4, R10.reuse ;  /* 0x000000041a187825 */ /* 0x100fe400078e020a */
[----:B------:R-:W3:Y:S02]  /*0520*/  LDG.E R22, desc[UR4][R22.64] ;  /* 0x0000000416167981 */ /* 0x000ee4000c1e1900 */
[--C-:B------:R-:W-:Y:S02]  /*0530*/  IMAD.WIDE R28, R29, 0x4, R10.reuse ;  /* 0x000000041d1c7825 */ /* 0x100fe400078e020a */
[----:B------:R-:W4:Y:S02]  /*0540*/  LDG.E R24, desc[UR4][R24.64] ;  /* 0x0000000418187981 */ /* 0x000f24000c1e1900 */
[----:B------:R-:W-:-:S05]  /*0550*/  IMAD.WIDE R26, R27, 0x4, R10 ;  /* 0x000000041b1a7825 */ /* 0x000fca00078e020a */
[----:B------:R2:W4:Y:S04]  /*0560*/  LDG.E R23, desc[UR4][R26.64] ;  /* 0x000000041a177981 */ /* 0x000528000c1e1900 */
[----:B------:R0:W4:Y:S04]  /*0570*/  LDG.E R25, desc[UR4][R28.64] ;  /* 0x000000041c197981 */ /* 0x000128000c1e1900 */
[----:B------:R-:W0:Y:S01]  /*0580*/  LDG.E R29, desc[UR4][R20.64+0x20] ;  /* 0x00002004141d7981 */ /* 0x000e22000c1e1900 */
[----:B--2---:R-:W-:-:S05]  /*0590*/  IMAD.WIDE R26, R8, 0x4, R10 ;  /* 0x00000004081a7825 */ /* 0x004fca00078e020a */
[----:B------:R-:W2:Y:S01]  /*05a0*/  LDG.E R8, desc[UR4][R26.64] ;  /* 0x000000041a087981 */ /* 0x000ea2000c1e1900 */
[----:B---3--:R-:W-:Y:S01]  /*05b0*/  ISETP.NE.AND P2, PT, R22, RZ, PT ;  /* 0x000000ff1600720c */ /* 0x008fe20003f45270 */
[----:B------:R-:W-:Y:S02]  /*05c0*/  VIADD R22, R2, 0x1 ;  /* 0x0000000102167836 */ /* 0x000fe40000000000 */
[----:B------:R-:W-:Y:S01]  /*05d0*/  @P1 IMAD.MOV R22, RZ, RZ, R2 ;  /* 0x000000ffff161224 */ /* 0x000fe200078e0202 */
[----:B----4-:R-:W-:Y:S01]  /*05e0*/  ISETP.NE.AND P1, PT, R24, RZ, PT ;  /* 0x000000ff1800720c */ /* 0x010fe20003f25270 */
[----:B------:R-:W3:Y:S02]  /*05f0*/  LDG.E R27, desc[UR4][R20.64+0x30] ;  /* 0x00003004141b7981 */ /* 0x000ee4000c1e1900 */
[----:B------:R-:W-:-:S06]  /*0600*/  VIADD R24, R22, 0x1 ;  /* 0x0000000116187836 */ /* 0x000fcc0000000000 */
[----:B------:R-:W-:Y:S01]  /*0610*/  @P2 IMAD.MOV R24, RZ, RZ, R22 ;  /* 0x000000ffff182224 */ /* 0x000fe200078e0216 */
[----:B------:R-:W-:Y:S02]  /*0620*/  ISETP.NE.AND P2, PT, R23, RZ, PT ;  /* 0x000000ff1700720c */ /* 0x000fe40003f45270 */
[----:B------:R-:W4:Y:S01]  /*0630*/  LDG.E R23, desc[UR4][R20.64+0x24] ;  /* 0x0000240414177981 */ /* 0x000f22000c1e1900 */
[----:B0-----:R-:W-:-:S05]  /*0640*/  IMAD.WIDE R28, R29, 0x4, R10 ;  /* 0x000000041d1c7825 */ /* 0x001fca00078e020a */
[----:B------:R-:W3:Y:S01]  /*0650*/  LDG.E R2, desc[UR4][R28.64] ;  /* 0x000000041c027981 */ /* 0x000ee2000c1e1900 */
[----:B------:R-:W-:Y:S02]  /*0660*/  VIADD R22, R24, 0x1 ;  /* 0x0000000118167836 */ /* 0x000fe40000000000 */
[----:B------:R-:W-:Y:S02]  /*0670*/  @P1 IMAD.MOV R22, RZ, RZ, R24 ;  /* 0x000000ffff161224 */ /* 0x000fe400078e0218 */
[----:B------:R-:W3:Y:S01]  /*0680*/  LDG.E R24, desc[UR4][R20.64+0x28] ;  /* 0x0000280414187981 */ /* 0x000ee2000c1e1900 */
[----:B------:R-:W-:Y:S01]  /*0690*/  ISETP.NE.AND P1, PT, R25, RZ, PT ;  /* 0x000000ff1900720c */ /* 0x000fe20003f25270 */
[----:B------:R-:W-:Y:S02]  /*06a0*/  VIADD R25, R22, 0x1 ;  /* 0x0000000116197836 */ /* 0x000fe40000000000 */
[----:B------:R-:W-:Y:S01]  /*06b0*/  @P2 IMAD.MOV R25, RZ, RZ, R22 ;  /* 0x000000ffff192224 */ /* 0x000fe200078e0216 */
[----:B------:R-:W3:Y:S03]  /*06c0*/  LDG.E R29, desc[UR4][R20.64+0x2c] ;  /* 0x00002c04141d7981 */ /* 0x000ee6000c1e1900 */
[----:B------:R-:W-:-:S06]  /*06d0*/  VIADD R22, R25, 0x1 ;  /* 0x0000000119167836 */ /* 0x000fcc0000000000 */
[----:B------:R-:W-:Y:S02]  /*06e0*/  @P1 IMAD.MOV R22, RZ, RZ, R25 ;  /* 0x000000ffff161224 */ /* 0x000fe400078e0219 */
[----:B------:R-:W3:Y:S01]  /*06f0*/  LDG.E R25, desc[UR4][R20.64+0x34] ;  /* 0x0000340414197981 */ /* 0x000ee2000c1e1900 */
[----:B--2---:R-:W-:Y:S01]  /*0700*/  ISETP.NE.AND P1, PT, R8, RZ, PT ;  /* 0x000000ff0800720c */ /* 0x004fe20003f25270 */
[----:B------:R-:W-:-:S12]  /*0710*/  VIADD R8, R22, 0x1 ;  /* 0x0000000116087836 */ /* 0x000fd80000000000 */
[----:B------:R-:W-:Y:S02]  /*0720*/  @P1 IMAD.MOV R8, RZ, RZ, R22 ;  /* 0x000000ffff081224 */ /* 0x000fe400078e0216 */
[----:B----4-:R-:W-:-:S05]  /*0730*/  IMAD.WIDE R22, R23, 0x4, R10 ;  /* 0x0000000417167825 */ /* 0x010fca00078e020a */
[----:B------:R0:W2:Y:S01]  /*0740*/  LDG.E R26, desc[UR4][R22.64] ;  /* 0x00000004161a7981 */ /* 0x0000a2000c1e1900 */
[----:B---3--:R-:W-:Y:S01]  /*0750*/  ISETP.NE.AND P2, PT, R2, RZ, PT ;  /* 0x000000ff0200720c */ /* 0x008fe20003f45270 */
[----:B------:R-:W-:Y:S02]  /*0760*/  VIADD R2, R8, 0x1 ;  /* 0x0000000108027836 */ /* 0x000fe40000000000 */
[----:B0-----:R-:W-:-:S10]  /*0770*/  IMAD.WIDE R22, R24, 0x4, R10 ;  /* 0x0000000418167825 */ /* 0x001fd400078e020a */
[----:B------:R-:W-:Y:S02]  /*0780*/  @P2 IMAD.MOV R2, RZ, RZ, R8 ;  /* 0x000000ffff022224 */ /* 0x000fe400078e0208 */
[----:B------:R0:W3:Y:S02]  /*0790*/  LDG.E R8, desc[UR4][R22.64] ;  /* 0x0000000416087981 */ /* 0x0000e4000c1e1900 */
[--C-:B0-----:R-:W-:Y:S02]  /*07a0*/  IMAD.WIDE R22, R27, 0x4, R10.reuse ;  /* 0x000000041b167825 */ /* 0x101fe400078e020a */
[----:B------:R-:W4:Y:S04]  /*07b0*/  LDG.E R27, desc[UR4][R20.64+0x38] ;  /* 0x00003804141b7981 */ /* 0x000f28000c1e1900 */
[----:B------:R-:W3:Y:S01]  /*07c0*/  LDG.E R21, desc[UR4][R20.64+0x3c] ;  /* 0x00003c0414157981 */ /* 0x000ee2000c1e1900 */
[----:B------:R-:W-:-:S06]  /*07d0*/  IMAD.WIDE R28, R29, 0x4, R10 ;  /* 0x000000041d1c7825 */ /* 0x000fcc00078e020a */
[----:B------:R-:W3:Y:S01]  /*07e0*/  LDG.E R28, desc[UR4][R28.64] ;  /* 0x000000041c1c7981 */ /* 0x000ee2000c1e1900 */
[----:B------:R-:W-:-:S06]  /*07f0*/  IMAD.WIDE R24, R25, 0x4, R10 ;  /* 0x0000000419187825 */ /* 0x000fcc00078e020a */
[----:B------:R-:W3:Y:S04]  /*0800*/  LDG.E R24, desc[UR4][R24.64] ;  /* 0x0000000418187981 */ /* 0x000ee8000c1e1900 */
[----:B------:R4:W3:Y:S01]  /*0810*/  LDG.E R29, desc[UR4][R22.64] ;  /* 0x00000004161d7981 */ /* 0x0008e2000c1e1900 */
[----:B--2---:R-:W-:Y:S01]  /*0820*/  ISETP.NE.AND P1, PT, R26, RZ, PT ;  /* 0x000000ff1a00720c */ /* 0x004fe20003f25270 */
[----:B----4-:R-:W-:-:S06]  /*0830*/  IMAD.WIDE R22, R27, 0x4, R10 ;  /* 0x000000041b167825 */ /* 0x010fcc00078e020a */
[----:B------:R-:W2:Y:S01]  /*0840*/  LDG.E R22, desc[UR4][R22.64] ;  /* 0x0000000416167981 */ /* 0x000ea2000c1e1900 */
[----:B---3--:R-:W-:-:S06]  /*0850*/  IMAD.WIDE R26, R21, 0x4, R10 ;  /* 0x00000004151a7825 */ /* 0x008fcc00078e020a */
[----:B------:R-:W3:Y:S01]  /*0860*/  LDG.E R26, desc[UR4][R26.64] ;  /* 0x000000041a1a7981 */ /* 0x000ee2000c1e1900 */
[----:B------:R-:W-:Y:S01]  /*0870*/  ISETP.NE.AND P2, PT, R8, RZ, PT ;  /* 0x000000ff0800720c */ /* 0x000fe20003f45270 */
[----:B------:R-:W-:Y:S02]  /*0880*/  VIADD R8, R2, 0x1 ;  /* 0x0000000102087836 */ /* 0x000fe40000000000 */
[----:B------:R-:W-:Y:S01]  /*0890*/  @P1 IMAD.MOV R8, RZ, RZ, R2 ;  /* 0x000000ffff081224 */ /* 0x000fe200078e0202 */
[----:B------:R-:W-:-:S03]  /*08a0*/  ISETP.NE.AND P1, PT, R28, RZ, PT ;  /* 0x000000ff1c00720c */ /* 0x000fc60003f25270 */
[----:B------:R-:W-:-:S06]  /*08b0*/  VIADD R2, R8, 0x1 ;  /* 0x0000000108027836 */ /* 0x000fcc0000000000 */
[----:B------:R-:W-:Y:S01]  /*08c0*/  @P2 IMAD.MOV R2, RZ, RZ, R8 ;  /* 0x000000ffff022224 */ /* 0x000fe200078e0208 */
[----:B------:R-:W-:-:S03]  /*08d0*/  ISETP.NE.AND P2, PT, R29, RZ, PT ;  /* 0x000000ff1d00720c */ /* 0x000fc60003f45270 */
[----:B------:R-:W-:Y:S02]  /*08e0*/  VIADD R8, R2, 0x1 ;  /* 0x0000000102087836 */ /* 0x000fe40000000000 */
[----:B------:R-:W-:Y:S01]  /*08f0*/  @P1 IMAD.MOV R8, RZ, RZ, R2 ;  /* 0x000000ffff081224 */ /* 0x000fe200078e0202 */
[----:B------:R-:W-:-:S03]  /*0900*/  ISETP.NE.AND P1, PT, R24, RZ, PT ;  /* 0x000000ff1800720c */ /* 0x000fc60003f25270 */
[----:B------:R-:W-:-:S04]  /*0910*/  VIADD R2, R8, 0x1 ;  /* 0x0000000108027836 */ /* 0x000fc80000000000 */
[----:B------:R-:W-:Y:S02]  /*0920*/  @P2 IMAD.MOV R2, RZ, RZ, R8 ;  /* 0x000000ffff022224 */ /* 0x000fe400078e0208 */
[----:B------:R-:W-:Y:S02]  /*0930*/  VIADD R6, R6, 0x10 ;  /* 0x0000001006067836 */ /* 0x000fe40000000000 */
[----:B------:R-:W-:Y:S02]  /*0940*/  VIADD R8, R2, 0x1 ;  /* 0x0000000102087836 */ /* 0x000fe40000000000 */
[----:B------:R-:W-:-:S04]  /*0950*/  @P1 IMAD.MOV R8, RZ, RZ, R2 ;  /* 0x000000ffff081224 */ /* 0x000fc800078e0202 */
[----:B------:R-:W-:Y:S02]  /*0960*/  VIADD R20, R8, 0x1 ;  /* 0x0000000108147836 */ /* 0x000fe40000000000 */
[----:B------:R-:W-:Y:S01]  /*0970*/  VIADD R5, R5, 0x10 ;  /* 0x0000001005057836 */ /* 0x000fe20000000000 */
[----:B--2---:R-:W-:Y:S02]  /*0980*/  ISETP.NE.AND P2, PT, R22, RZ, PT ;  /* 0x000000ff1600720c */ /* 0x004fe40003f45270 */
[----:B---3--:R-:W-:-:S11]  /*0990*/  ISETP.NE.AND P1, PT, R26, RZ, PT ;  /* 0x000000ff1a00720c */ /* 0x008fd60003f25270 */
[----:B------:R-:W-:Y:S01]  /*09a0*/  @P2 IMAD.MOV R20, RZ, RZ, R8 ;  /* 0x000000ffff142224 */ /* 0x000fe200078e0208 */
[----:B------:R-:W-:-:S03]  /*09b0*/  ISETP.NE.AND P2, PT, R6, R9, PT ;  /* 0x000000090600720c */ /* 0x000fc60003f45270 */
[----:B------:R-:W-:Y:S02]  /*09c0*/  VIADD R2, R20, 0x1 ;  /* 0x0000000114027836 */ /* 0x000fe40000000000 */
[----:B------:R-:W-:-:S08]  /*09d0*/  @P1 IMAD.MOV R2, RZ, RZ, R20 ;  /* 0x000000ffff021224 */ /* 0x000fd000078e0214 */
[----:B------:R-:W-:Y:S05]  /*09e0*/  @P2 BRA `(.L_x_10) ;  /* 0xfffffff8006c2947 */ /* 0x000fea000383ffff */
.L_x_9:
[----:B------:R-:W-:Y:S05]  /*09f0*/  BSYNC.RECONVERGENT B1 ;  /* 0x0000000000017941 */ /* 0x000fea0003800200 */
.L_x_8:
[----:B------:R-:W-:Y:S04]  /*0a00*/  BSSY.RECONVERGENT B1, `(.L_x_11) ;  /* 0x0000069000017945 */ /* 0x000fe80003800200 */
[----:B------:R-:W-:Y:S05]  /*0a10*/  @!P0 BRA `(.L_x_12) ;  /* 0x00000004009c8947 */ /* 0x000fea0003800000 */
[----:B------:R-:W-:Y:S01]  /*0a20*/  ISETP.GE.U32.AND P1, PT, R7, 0x8, PT ;  /* 0x000000080700780c */ /* 0x000fe20003f26070 */
[----:B------:R-:W-:Y:S01]  /*0a30*/  BSSY.RECONVERGENT B2, `(.L_x_13) ;  /* 0x0000036000027945 */ /* 0x000fe20003800200 */
[----:B------:R-:W-:-:S04]  /*0a40*/  LOP3.LUT R6, R4, 0x7, RZ, 0xc0, !PT ;  /* 0x0000000704067812 */ /* 0x000fc800078ec0ff */
[----:B------:R-:W-:-:S07]  /*0a50*/  ISETP.NE.AND P0, PT, R6, RZ, PT ;  /* 0x000000ff0600720c */ /* 0x000fce0003f05270 */
[----:B------:R-:W-:Y:S06]  /*0a60*/  @!P1 BRA `(.L_x_14) ;  /* 0x0000000000c89947 */ /* 0x000fec0003800000 */
[----:B-----5:R-:W-:-:S05]  /*0a70*/  IMAD.WIDE R28, R5, 0x4, R18 ;  /* 0x00000004051c7825 */ /* 0x020fca00078e0212 */
[----:B------:R-:W2:Y:S04]  /*0a80*/  LDG.E R9, desc[UR4][R28.64] ;  /* 0x000000041c097981 */ /* 0x000ea8000c1e1900 */
[----:B------:R-:W3:Y:S04]  /*0a90*/  LDG.E R20, desc[UR4][R28.64+0x4] ;  /* 0x000004041c147981 */ /* 0x000ee8000c1e1900 */
[----:B------:R-:W4:Y:S04]  /*0aa0*/  LDG.E R21, desc[UR4][R28.64+0x8] ;  /* 0x000008041c157981 */ /* 0x000f28000c1e1900 */
[----:B------:R-:W4:Y:S04]  /*0ab0*/  LDG.E R22, desc[UR4][R28.64+0xc] ;  /* 0x00000c041c167981 */ /* 0x000f28000c1e1900 */
[----:B------:R-:W4:Y:S04]  /*0ac0*/  LDG.E R23, desc[UR4][R28.64+0x10] ;  /* 0x000010041c177981 */ /* 0x000f28000c1e1900 */
[----:B------:R-:W4:Y:S04]  /*0ad0*/  LDG.E R25, desc[UR4][R28.64+0x14] ;  /* 0x000014041c197981 */ /* 0x000f28000c1e1900 */
[----:B------:R-:W4:Y:S04]  /*0ae0*/  LDG.E R27, desc[UR4][R28.64+0x18] ;  /* 0x000018041c1b7981 */ /* 0x000f28000c1e1900 */
[----:B------:R-:W4:Y:S01]  /*0af0*/  LDG.E R29, desc[UR4][R28.64+0x1c] ;  /* 0x00001c041c1d7981 */ /* 0x000f22000c1e1900 */
[----:B--2---:R-:W-:-:S05]  /*0b00*/  IMAD.WIDE R8, R9, 0x4, R10 ;  /* 0x0000000409087825 */ /* 0x004fca00078e020a */
[----:B------:R3:W2:Y:S02]  /*0b10*/  LDG.E R7, desc[UR4][R8.64] ;  /* 0x0000000408077981 */ /* 0x0006a4000c1e1900 */
[----:B---3--:R-:W-:-:S04]  /*0b20*/  IMAD.WIDE R8, R20, 0x4, R10 ;  /* 0x0000000414087825 */ /* 0x008fc800078e020a */
[--C-:B----4-:R-:W-:Y:S02]  /*0b30*/  IMAD.WIDE R20, R21, 0x4, R10.reuse ;  /* 0x0000000415147825 */ /* 0x110fe400078e020a */
[----:B------:R-:W3:Y:S04]  /*0b40*/  LDG.E R8, desc[UR4][R8.64] ;  /* 0x0000000408087981 */ /* 0x000ee8000c1e1900 */
[----:B------:R0:W4:Y:S02]  /*0b50*/  LDG.E R9, desc[UR4][R20.64] ;  /* 0x0000000414097981 */ /* 0x000124000c1e1900 */
[----:B0-----:R-:W-:-:S06]  /*0b60*/  IMAD.WIDE R20, R22, 0x4, R10 ;  /* 0x0000000416147825 */ /* 0x001fcc00078e020a */
[----:B------:R-:W4:Y:S01]  /*0b70*/  LDG.E R20, desc[UR4][R20.64] ;  /* 0x0000000414147981 */ /* 0x000f22000c1e1900 */
[----:B------:R-:W-:-:S04]  /*0b80*/  IMAD.WIDE R22, R23, 0x4, R10 ;  /* 0x0000000417167825 */ /* 0x000fc800078e020a */
[--C-:B------:R-:W-:Y:S02]  /*0b90*/  IMAD.WIDE R24, R25, 0x4, R10.reuse ;  /* 0x0000000419187825 */ /* 0x100fe400078e020a */
[----:B------:R-:W4:Y:S04]  /*0ba0*/  LDG.E R22, desc[UR4][R22.64] ;  /* 0x0000000416167981 */ /* 0x000f28000c1e1900 */
[----:B------:R-:W4:Y:S01]  /*0bb0*/  LDG.E R24, desc[UR4][R24.64] ;  /* 0x0000000418187981 */ /* 0x000f22000c1e1900 */
[----:B------:R-:W-:-:S04]  /*0bc0*/  IMAD.WIDE R26, R27, 0x4, R10 ;  /* 0x000000041b1a7825 */ /* 0x000fc800078e020a */
[----:B------:R-:W-:Y:S02]  /*0bd0*/  IMAD.WIDE R28, R29, 0x4, R10 ;  /* 0x000000041d1c7825 */ /* 0x000fe400078e020a */
[----:B------:R-:W4:Y:S04]  /*0be0*/  LDG.E R26, desc[UR4][R26.64] ;  /* 0x000000041a1a7981 */ /* 0x000f28000c1e1900 */
[----:B------:R-:W4:Y:S01]  /*0bf0*/  LDG.E R28, desc[UR4][R28.64] ;  /* 0x000000041c1c7981 */ /* 0x000f22000c1e1900 */
[----:B------:R-:W-:Y:S01]  /*0c00*/  VIADD R5, R5, 0x8 ;  /* 0x0000000805057836 */ /* 0x000fe20000000000 */
[----:B--2---:R-:W-:Y:S01]  /*0c10*/  ISETP.NE.AND P1, PT, R7, RZ, PT ;  /* 0x000000ff0700720c */ /* 0x004fe20003f25270 */
[----:B------:R-:W-:-:S12]  /*0c20*/  VIADD R7, R2, 0x1 ;  /* 0x0000000102077836 */ /* 0x000fd80000000000 */
[----:B------:R-:W-:Y:S01]  /*0c30*/  @P1 IMAD.MOV R7, RZ, RZ, R2 ;  /* 0x000000ffff071224 */ /* 0x000fe200078e0202 */
[----:B---3--:R-:W-:-:S03]  /*0c40*/  ISETP.NE.AND P2, PT, R8, RZ, PT ;  /* 0x000000ff0800720c */ /* 0x008fc60003f45270 */
[----:B------:R-:W-:Y:S01]  /*0c50*/  VIADD R2, R7, 0x1 ;  /* 0x0000000107027836 */ /* 0x000fe20000000000 */
[----:B----4-:R-:W-:-:S09]  /*0c60*/  ISETP.NE.AND P1, PT, R9, RZ, PT ;  /* 0x000000ff0900720c */ /* 0x010fd20003f25270 */
[----:B------:R-:W-:-:S04]  /*0c70*/  @P2 IMAD.MOV R2, RZ, RZ, R7 ;  /* 0x000000ffff022224 */ /* 0x000fc800078e0207 */
[----:B------:R-:W-:Y:S02]  /*0c80*/  VIADD R7, R2, 0x1 ;  /* 0x0000000102077836 */ /* 0x000fe40000000000 */
[----:B------:R-:W-:Y:S01]  /*0c90*/  @P1 IMAD.MOV R7, RZ, RZ, R2 ;  /* 0x000000ffff071224 */ /* 0x000fe200078e0202 */
[----:B------:R-:W-:-:S03]  /*0ca0*/  ISETP.NE.AND P2, PT, R20, RZ, PT ;  /* 0x000000ff1400720c */ /* 0x000fc60003f45270 */
[----:B------:R-:W-:Y:S01]  /*0cb0*/  VIADD R2, R7, 0x1 ;  /* 0x0000000107027836 */ /* 0x000fe20000000000 */
[----:B------:R-:W-:-:S09]  /*0cc0*/  ISETP.NE.AND P1, PT, R22, RZ, PT ;  /* 0x000000ff1600720c */ /* 0x000fd20003f25270 */
[----:B------:R-:W-:Y:S01]  /*0cd0*/  @P2 IMAD.MOV R2, RZ, RZ, R7 ;  /* 0x000000ffff022224 */ /* 0x000fe200078e0207 */
[----:B------:R-:W-:-:S03]  /*0ce0*/  ISETP.NE.AND P2, PT, R24, RZ, PT ;  /* 0x000000ff1800720c */ /* 0x000fc60003f45270 */
[----:B------:R-:W-:Y:S02]  /*0cf0*/  VIADD R7, R2, 0x1 ;  /* 0x0000000102077836 */ /* 0x000fe40000000000 */
[----:B------:R-:W-:Y:S01]  /*0d00*/  @P1 IMAD.MOV R7, RZ, RZ, R2 ;  /* 0x000000ffff071224 */ /* 0x000fe200078e0202 */
[----:B------:R-:W-:-:S03]  /*0d10*/  ISETP.NE.AND P1, PT, R26, RZ, PT ;  /* 0x000000ff1a00720c */ /* 0x000fc60003f25270 */
[----:B------:R-:W-:-:S04]  /*0d20*/  VIADD R2, R7, 0x1 ;  /* 0x0000000107027836 */ /* 0x000fc80000000000 */
[----:B------:R-:W-:Y:S01]  /*0d30*/  @P2 IMAD.MOV R2, RZ, RZ, R7 ;  /* 0x000000ffff022224 */ /* 0x000fe200078e0207 */
[----:B------:R-:W-:-:S03]  /*0d40*/  ISETP.NE.AND P2, PT, R28, RZ, PT ;  /* 0x000000ff1c00720c */ /* 0x000fc60003f45270 */
[----:B------:R-:W-:Y:S02]  /*0d50*/  VIADD R7, R2, 0x1 ;  /* 0x0000000102077836 */ /* 0x000fe40000000000 */
[----:B------:R-:W-:-:S04]  /*0d60*/  @P1 IMAD.MOV R7, RZ, RZ, R2 ;  /* 0x000000ffff071224 */ /* 0x000fc800078e0202 */
[----:B------:R-:W-:-:S04]  /*0d70*/  VIADD R2, R7, 0x1 ;  /* 0x0000000107027836 */ /* 0x000fc80000000000 */
[----:B------:R-:W-:-:S07]  /*0d80*/  @P2 IMAD.MOV R2, RZ, RZ, R7 ;  /* 0x000000ffff022224 */ /* 0x000fce00078e0207 */
.L_x_14:
[----:B------:R-:W-:Y:S05]  /*0d90*/  BSYNC.RECONVERGENT B2 ;  /* 0x0000000000027941 */ /* 0x000fea0003800200 */
.L_x_13:
        /* <DEDUP_REMOVED lines=10> */
[----:B------:R-:W4:Y:S01]  /*0e40*/  LDG.E R25, desc[UR4][R6.64+0xc] ;  /* 0x00000c0406197981 */ /* 0x000f22000c1e1900 */
[----:B--2---:R-:W-:-:S04]  /*0e50*/  IMAD.WIDE R8, R9, 0x4, R10 ;  /* 0x0000000409087825 */ /* 0x004fc800078e020a */
[--C-:B---3--:R-:W-:Y:S02]  /*0e60*/  IMAD.WIDE R20, R21, 0x4, R10.reuse ;  /* 0x0000000415147825 */ /* 0x108fe400078e020a */
[----:B------:R-:W2:Y:S04]  /*0e70*/  LDG.E R8, desc[UR4][R8.64] ;  /* 0x0000000408087981 */ /* 0x000ea8000c1e1900 */
[----:B------:R-:W3:Y:S01]  /*0e80*/  LDG.E R20, desc[UR4][R20.64] ;  /* 0x0000000414147981 */ /* 0x000ee2000c1e1900 */
[----:B----4-:R-:W-:-:S04]  /*0e90*/  IMAD.WIDE R22, R23, 0x4, R10 ;  /* 0x0000000417167825 */ /* 0x010fc800078e020a */
[----:B------:R-:W-:Y:S02]  /*0ea0*/  IMAD.WIDE R24, R25, 0x4, R10 ;  /* 0x0000000419187825 */ /* 0x000fe400078e020a */
[----:B------:R-:W4:Y:S04]  /*0eb0*/  LDG.E R22, desc[UR4][R22.64] ;  /* 0x0000000416167981 */ /* 0x000f28000c1e1900 */
[----:B------:R-:W4:Y:S01]  /*0ec0*/  LDG.E R24, desc[UR4][R24.64] ;  /* 0x0000000418187981 */ /* 0x000f22000c1e1900 */
[----:B------:R-:W-:Y:S02]  /*0ed0*/  VIADD R6, R2, 0x1 ;  /* 0x0000000102067836 */ /* 0x000fe40000000000 */
[----:B------:R-:W-:Y:S01]  /*0ee0*/  VIADD R5, R5, 0x4 ;  /* 0x0000000405057836 */ /* 0x000fe20000000000 */
[----:B--2---:R-:W-:-:S02]  /*0ef0*/  ISETP.NE.AND P0, PT, R8, RZ, PT ;  /* 0x000000ff0800720c */ /* 0x004fc40003f05270 */
[----:B---3--:R-:W-:-:S11]  /*0f00*/  ISETP.NE.AND P2, PT, R20, RZ, PT ;  /* 0x000000ff1400720c */ /* 0x008fd60003f45270 */
[----:B------:R-:W-:Y:S01]  /*0f10*/  @P0 IMAD.MOV R6, RZ, RZ, R2 ;  /* 0x000000ffff060224 */ /* 0x000fe200078e0202 */
[----:B----4-:R-:W-:-:S03]  /*0f20*/  ISETP.NE.AND P0, PT, R22, RZ, PT ;  /* 0x000000ff1600720c */ /* 0x010fc60003f05270 */
[----:B------:R-:W-:Y:S02]  /*0f30*/  VIADD R2, R6, 0x1 ;  /* 0x0000000106027836 */ /* 0x000fe40000000000 */
[----:B------:R-:W-:Y:S01]  /*0f40*/  @P2 IMAD.MOV R2, RZ, RZ, R6 ;  /* 0x000000ffff022224 */ /* 0x000fe200078e0206 */
[----:B------:R-:W-:-:S03]  /*0f50*/  ISETP.NE.AND P2, PT, R24, RZ, PT ;  /* 0x000000ff1800720c */ /* 0x000fc60003f45270 */
[----:B------:R-:W-:-:S04]  /*0f60*/  VIADD R6, R2, 0x1 ;  /* 0x0000000102067836 */ /* 0x000fc80000000000 */
[----:B------:R-:W-:-:S04]  /*0f70*/  @P0 IMAD.MOV R6, RZ, RZ, R2 ;  /* 0x000000ffff060224 */ /* 0x000fc800078e0202 */
[----:B------:R-:W-:Y:S02]  /*0f80*/  VIADD R2, R6, 0x1 ;  /* 0x0000000106027836 */ /* 0x000fe40000000000 */
[----:B------:R-:W-:-:S07]  /*0f90*/  @P2 IMAD.MOV R2, RZ, RZ, R6 ;  /* 0x000000ffff022224 */ /* 0x000fce00078e0206 */
.L_x_16:
[----:B------:R-:W-:Y:S05]  /*0fa0*/  BSYNC.RECONVERGENT B2 ;  /* 0x0000000000027941 */ /* 0x000fea0003800200 */
.L_x_15:
[----:B------:R-:W-:Y:S05]  /*0fb0*/  @!P1 BRA `(.L_x_12) ;  /* 0x0000000000349947 */ /* 0x000fea0003800000 */
[----:B------:R-:W-:-:S07]  /*0fc0*/  IMAD.MOV.U32 R21, RZ, RZ, RZ ;  /* 0x000000ffff157224 */ /* 0x000fce00078e00ff */
.L_x_17:
[----:B-----5:R-:W-:-:S05]  /*0fd0*/  IMAD.WIDE R8, R5, 0x4, R18 ;  /* 0x0000000405087825 */ /* 0x020fca00078e0212 */
[----:B------:R-:W2:Y:S02]  /*0fe0*/  LDG.E R7, desc[UR4][R8.64] ;  /* 0x0000000408077981 */ /* 0x000ea4000c1e1900 */
[----:B--2---:R-:W-:-:S06]  /*0ff0*/  IMAD.WIDE R6, R7, 0x4, R10 ;  /* 0x0000000407067825 */ /* 0x004fcc00078e020a */
[----:B------:R-:W2:Y:S01]  /*1000*/  LDG.E R6, desc[UR4][R6.64] ;  /* 0x0000000406067981 */ /* 0x000ea2000c1e1900 */
[----:B------:R-:W-:Y:S02]  /*1010*/  VIADD R21, R21, 0x1 ;  /* 0x0000000115157836 */ /* 0x000fe40000000000 */
[----:B------:R-:W-:Y:S02]  /*1020*/  VIADD R20, R2, 0x1 ;  /* 0x0000000102147836 */ /* 0x000fe40000000000 */
[----:B------:R-:W-:Y:S01]  /*1030*/  VIADD R5, R5, 0x1 ;  /* 0x0000000105057836 */ /* 0x000fe20000000000 */
[----:B------:R-:W-:Y:S02]  /*1040*/  ISETP.NE.AND P1, PT, R21, R4, PT ;  /* 0x000000041500720c */ /* 0x000fe40003f25270 */
[----:B--2---:R-:W-:-:S13]  /*1050*/  ISETP.NE.AND P0, PT, R6, RZ, PT ;  /* 0x000000ff0600720c */ /* 0x004fda0003f05270 */
[----:B------:R-:W-:-:S04]  /*1060*/  @P0 IMAD.MOV R20, RZ, RZ, R2 ;  /* 0x000000ffff140224 */ /* 0x000fc800078e0202 */
[----:B------:R-:W-:Y:S01]  /*1070*/  IMAD.MOV.U32 R2, RZ, RZ, R20 ;  /* 0x000000ffff027224 */ /* 0x000fe200078e0014 */
[----:B------:R-:W-:Y:S06]  /*1080*/  @P1 BRA `(.L_x_17) ;  /* 0xfffffffc00d01947 */ /* 0x000fec000383ffff */
.L_x_12:
[----:B------:R-:W-:Y:S05]  /*1090*/  BSYNC.RECONVERGENT B1 ;  /* 0x0000000000017941 */ /* 0x000fea0003800200 */
.L_x_11:
[----:B------:R-:W-:-:S13]  /*10a0*/  ISETP.NE.AND P0, PT, R2, RZ, PT ;  /* 0x000000ff0200720c */ /* 0x000fda0003f05270 */
[----:B------:R-:W-:Y:S05]  /*10b0*/  @P0 BRA `(.L_x_18) ;  /* 0x00000000002c0947 */ /* 0x000fea0003800000 */
.L_x_1:
[----:B------:R-:W-:Y:S05]  /*10c0*/  BSYNC.RECONVERGENT B0 ;  /* 0x0000000000007941 */ /* 0x000fea0003800200 */
.L_x_0:
[----:B01----:R-:W0:Y:S01]  /*10d0*/  LDC.64 R6, c[0x0][0x380] ;  /* 0x0000e000ff067b82 */ /* 0x003e220000000a00 */
[----:B------:R-:W-:-:S05]  /*10e0*/  IMAD.MOV.U32 R11, RZ, RZ, 0x1 ;  /* 0x00000001ff0b7424 */ /* 0x000fca00078e00ff */
[----:B------:R-:W-:Y:S04]  /*10f0*/  STG.E desc[UR4][R12.64], R11 ;  /* 0x0000000b0c007986 */ /* 0x000fe8000c101904 */
[----:B0-----:R-:W2:Y:S04]  /*1100*/  LDG.E R0, desc[UR4][R6.64+0x8] ;  /* 0x0000080406007981 */ /* 0x001ea8000c1e1900 */
[----:B------:R-:W3:Y:S01]  /*1110*/  LDG.E.64 R4, desc[UR4][R6.64+0x20] ;  /* 0x0000200406047981 */ /* 0x000ee2000c1e1b00 */
[----:B--2---:R-:W-:Y:S02]  /*1120*/  VIADD R9, R0, 0x1 ;  /* 0x0000000100097836 */ /* 0x004fe40000000000 */
[----:B---3--:R-:W-:-:S03]  /*1130*/  IMAD.WIDE R4, R3, 0x4, R4 ;  /* 0x0000000403047825 */ /* 0x008fc600078e0204 */
[----:B------:R-:W-:Y:S04]  /*1140*/  STG.E desc[UR4][R6.64+0x8], R9 ;  /* 0x0000080906007986 */ /* 0x000fe8000c101904 */
[----:B------:R-:W-:Y:S01]  /*1150*/  STG.E desc[UR4][R4.64], R9 ;  /* 0x0000000904007986 */ /* 0x000fe2000c101904 */
[----:B------:R-:W-:Y:S05]  /*1160*/  EXIT ;  /* 0x000000000000794d */ /* 0x000fea0003800000 */
.L_x_18:
[----:B------:R-:W2:Y:S02]  /*1170*/  LDG.E R16, desc[UR4][R16.64+0x4] ;  /* 0x0000040410107981 */ /* 0x000ea4000c1e1900 */
[----:B--2---:R-:W-:-:S13]  /*1180*/  ISETP.GE.AND P0, PT, R16, 0x1, PT ;  /* 0x000000011000780c */ /* 0x004fda0003f06270 */
[----:B------:R-:W-:Y:S05]  /*1190*/  @!P0 BRA `(.L_x_19) ;  /* 0x0000001000048947 */ /* 0x000fea0003800000 */
[----:B------:R-:W-:Y:S01]  /*11a0*/  VIMNMX R13, PT, PT, R0, 0x1, !PT ;  /* 0x00000001000d7848 */ /* 0x000fe20007fe0100 */
[----:B------:R-:W-:Y:S01]  /*11b0*/  IMAD.MOV.U32 R9, RZ, RZ, RZ ;  /* 0x000000ffff097224 */ /* 0x000fe200078e00ff */
[----:B------:R-:W-:Y:S01]  /*11c0*/  IADD3 R2, P0, PT, R14, 0x8, RZ ;  /* 0x000000080e027810 */ /* 0x000fe20007f1e0ff */
[----:B------:R-:W-:Y:S01]  /*11d0*/  IMAD.MOV.U32 R12, RZ, RZ, RZ ;  /* 0x000000ffff0c7224 */ /* 0x000fe200078e00ff */
[C---:B------:R-:W-:Y:S02]  /*11e0*/  LOP3.LUT R8, R13.reuse, 0x7ffffffc, RZ, 0xc0, !PT ;  /* 0x7ffffffc0d087812 */ /* 0x040fe400078ec0ff */
[----:B------:R-:W-:Y:S01]  /*11f0*/  LOP3.LUT R13, R13, 0x3, RZ, 0xc0, !PT ;  /* 0x000000030d0d7812 */ /* 0x000fe200078ec0ff */
[----:B------:R-:W-:Y:S02]  /*1200*/  IMAD.X R17, RZ, RZ, R15, P0 ;  /* 0x000000ffff117224 */ /* 0x000fe400000e060f */
[----:B------:R-:W-:-:S07]  /*1210*/  IMAD.MOV R20, RZ, RZ, -R8 ;  /* 0x000000ffff147224 */ /* 0x000fce00078e0a08 */
.L_x_29:
[----:B-----5:R-:W-:-:S06]  /*1220*/  IMAD.WIDE.U32 R4, R9, 0x4, R18 ;  /* 0x0000000409047825 */ /* 0x020fcc00078e0012 */
[----:B------:R-:W2:Y:S01]  /*1230*/  LDG.E R4, desc[UR4][R4.64] ;  /* 0x0000000404047981 */ /* 0x000ea2000c1e1900 */
[----:B------:R-:W-:Y:S01]  /*1240*/  BSSY.RECONVERGENT B1, `(.L_x_20) ;  /* 0x00000f1000017945 */ /* 0x000fe20003800200 */
[----:B--2---:R-:W-:-:S13]  /*1250*/  ISETP.NE.AND P0, PT, R4, R3, PT ;  /* 0x000000030400720c */ /* 0x004fda0003f05270 */
[----:B------:R-:W-:Y:S05]  /*1260*/  @P0 BRA `(.L_x_21) ;  /* 0x0000000c00b80947 */ /* 0x000fea0003800000 */
[----:B------:R-:W-:Y:S01]  /*1270*/  ISETP.GE.AND P0, PT, R0, 0x1, PT ;  /* 0x000000010000780c */ /* 0x000fe20003f06270 */
[----:B------:R-:W-:Y:S02]  /*1280*/  IMAD.MOV.U32 R4, RZ, RZ, -0x1 ;  /* 0xffffffffff047424 */ /* 0x000fe400078e00ff */
[----:B------:R-:W-:-:S10]  /*1290*/  IMAD.MOV.U32 R5, RZ, RZ, -0x1 ;  /* 0xffffffffff057424 */ /* 0x000fd400078e00ff */
[----:B------:R-:W-:Y:S05]  /*12a0*/  @!P0 BRA `(.L_x_22) ;  /* 0x0000000c008c8947 */ /* 0x000fea0003800000 */
[----:B------:R-:W-:Y:S01]  /*12b0*/  ISETP.GE.AND P0, PT, R0, 0x4, PT ;  /* 0x000000040000780c */ /* 0x000fe20003f06270 */
[----:B------:R-:W-:Y:S02]  /*12c0*/  IMAD.MOV.U32 R21, RZ, RZ, -0x1 ;  /* 0xffffffffff157424 */ /* 0x000fe400078e00ff */
[----:B------:R-:W-:Y:S02]  /*12d0*/  IMAD.MOV.U32 R6, RZ, RZ, RZ ;  /* 0x000000ffff067224 */ /* 0x000fe400078e00ff */
[----:B------:R-:W-:-:S08]  /*12e0*/  IMAD.MOV.U32 R22, RZ, RZ, -0x1 ;  /* 0xffffffffff167424 */ /* 0x000fd000078e00ff */
[----:B------:R-:W-:Y:S05]  /*12f0*/  @!P0 BRA `(.L_x_23) ;  /* 0x0000000c001c8947 */ /* 0x000fea0003800000 */
[----:B------:R-:W-:Y:S02]  /*1300*/  IMAD.MOV R4, RZ, RZ, -R8 ;  /* 0x000000ffff047224 */ /* 0x000fe400078e0a08 */
[----:B------:R-:W-:Y:S02]  /*1310*/  IMAD.MOV.U32 R21, RZ, RZ, -0x1 ;  /* 0xffffffffff157424 */ /* 0x000fe400078e00ff */
[----:B------:R-:W-:Y:S01]  /*1320*/  IMAD.MOV.U32 R24, RZ, RZ, 0x1 ;  /* 0x00000001ff187424 */ /* 0x000fe200078e00ff */
[----:B------:R-:W-:Y:S01]  /*1330*/  ISETP.GE.AND P0, PT, R4, RZ, PT ;  /* 0x000000ff0400720c */ /* 0x000fe20003f06270 */
[----:B------:R-:W-:Y:S02]  /*1340*/  IMAD.MOV.U32 R4, RZ, RZ, R2 ;  /* 0x000000ffff047224 */ /* 0x000fe400078e0002 */
[----:B------:R-:W-:Y:S02]  /*1350*/  IMAD.MOV.U32 R5, RZ, RZ, R17 ;  /* 0x000000ffff057224 */ /* 0x000fe400078e0011 */
[----:B------:R-:W-:-:S08]  /*1360*/  IMAD.MOV.U32 R23, RZ, RZ, R20 ;  /* 0x000000ffff177224 */ /* 0x000fd000078e0014 */
[----:B------:R-:W-:Y:S05]  /*1370*/  @P0 BRA `(.L_x_24) ;  /* 0x0000000800880947 */ /* 0x000fea0003800000 */
[----:B------:R-:W-:Y:S01]  /*1380*/  IMAD.MOV R7, RZ, RZ, -R23 ;  /* 0x000000ffff077224 */ /* 0x000fe200078e0a17 */
[----:B------:R-:W-:-:S04]  /*1390*/  PLOP3.LUT P0, PT, PT, PT, PT, 0x80, 0x8 ;  /* 0x000000000008781c */ /* 0x000fc80003f0f070 */
[----:B------:R-:W-:-:S13]  /*13a0*/  ISETP.GT.AND P1, PT, R7, 0xc, PT ;  /* 0x0000000c0700780c */ /* 0x000fda0003f24270 */
[----:B------:R-:W-:Y:S05]  /*13b0*/  @!P1 BRA `(.L_x_25) ;  /* 0x00000004008c9947 */ /* 0x000fea0003800000 */
[----:B------:R-:W-:-:S13]  /*13c0*/  PLOP3.LUT P0, PT, PT, PT, PT, 0x8, 0x80 ;  /* 0x000000000080781c */ /* 0x000fda0003f0e170 */
.L_x_26:
[----:B------:R-:W2:Y:S04]  /*13d0*/  LDG.E R6, desc[UR4][R4.64+-0x8] ;  /* 0xfffff80404067981 */ /* 0x000ea8000c1e1900 */
[----:B------:R-:W3:Y:S04]  /*13e0*/  LDG.E R27, desc[UR4][R4.64+-0x4] ;  /* 0xfffffc04041b7981 */ /* 0x000ee8000c1e1900 */
[----:B------:R-:W4:Y:S04]  /*13f0*/  LDG.E R26, desc[UR4][R4.64] ;  /* 0x00000004041a7981 */ /* 0x000f28000c1e1900 */
[----:B------:R-:W5:Y:S04]  /*1400*/  LDG.E R7, desc[UR4][R4.64+0x4] ;  /* 0x0000040404077981 */ /* 0x000f68000c1e1900 */
[----:B------:R-:W5:Y:S04]  /*1410*/  LDG.E R25, desc[UR4][R4.64+0x8] ;  /* 0x0000080404197981 */ /* 0x000f68000c1e1900 */
[----:B------:R-:W5:Y:S01]  /*1420*/  LDG.E R28, desc[UR4][R4.64+0x14] ;  /* 0x00001404041c7981 */ /* 0x000f62000c1e1900 */
[----:B--2---:R-:W-:-:S04]  /*1430*/  ISETP.GT.AND P3, PT, R6, R22, PT ;  /* 0x000000160600720c */ /* 0x004fc80003f64270 */
[----:B------:R-:W-:-:S09]  /*1440*/  ISETP.GT.OR P4, PT, R6, R9, !P3 ;  /* 0x000000090600720c */ /* 0x000fd20005f84670 */
[----:B------:R-:W-:-:S04]  /*1450*/  @P3 ISETP.GT.AND P1, PT, R6, R9, PT ;  /* 0x000000090600320c */ /* 0x000fc80003f24270 */
[----:B------:R-:W-:Y:S02]  /*1460*/  @P3 SEL R22, R22, R6, P1 ;  /* 0x0000000616163207 */ /* 0x000fe40000800000 */
[----:B------:R-:W2:Y:S02]  /*1470*/  LDG.E R6, desc[UR4][R4.64+0xc] ;  /* 0x00000c0404067981 */ /* 0x000ea4000c1e1900 */
[----:B---3--:R-:W-:-:S13]  /*1480*/  ISETP.GT.AND P5, PT, R27, R22, PT ;  /* 0x000000161b00720c */ /* 0x008fda0003fa4270 */
[----:B------:R-:W-:-:S04]  /*1490*/  @P5 ISETP.GT.AND P6, PT, R27, R9, PT ;  /* 0x000000091b00520c */ /* 0x000fc80003fc4270 */
[----:B------:R-:W-:-:S04]  /*14a0*/  @P5 SEL R22, R22, R27, P6 ;  /* 0x0000001b16165207 */ /* 0x000fc80003000000 */
[----:B----4-:R-:W-:Y:S01]  /*14b0*/  ISETP.GT.AND P2, PT, R26, R22, PT ;  /* 0x000000161a00720c */ /* 0x010fe20003f44270 */
[----:B------:R-:W-:-:S03]  /*14c0*/  @!P4 VIADD R21, R24, 0xffffffff ;  /* 0xffffffff1815c836 */ /* 0x000fc60000000000 */
[----:B------:R-:W-:-:S09]  /*14d0*/  ISETP.GT.OR P4, PT, R26, R9, !P2 ;  /* 0x000000091a00720c */ /* 0x000fd20005784670 */
[----:B------:R-:W-:-:S04]  /*14e0*/  @P2 ISETP.GT.AND P1, PT, R26, R9, PT ;  /* 0x000000091a00220c */ /* 0x000fc80003f24270 */
[----:B------:R-:W-:Y:S02]  /*14f0*/  @P2 SEL R22, R22, R26, P1 ;  /* 0x0000001a16162207 */ /* 0x000fe40000800000 */
[----:B------:R-:W3:Y:S01]  /*1500*/  LDG.E R26, desc[UR4][R4.64+0x10] ;  /* 0x00001004041a7981 */ /* 0x000ee2000c1e1900 */
[----:B-----5:R-:W-:-:S04]  /*1510*/  ISETP.GT.AND P1, PT, R7, R9, PT ;  /* 0x000000090700720c */ /* 0x020fc80003f24270 */
[----:B------:R-:W-:-:S04]  /*1520*/  ISETP.LE.OR P1, PT, R7, R22, P1 ;  /* 0x000000160700720c */ /* 0x000fc80000f23670 */
[----:B------:R-:W-:Y:S02]  /*1530*/  SEL R7, R22, R7, P1 ;  /* 0x0000000716077207 */ /* 0x000fe40000800000 */
[----:B------:R-:W-:Y:S01]  /*1540*/  @P5 SEL R21, R21, R24, P6 ;  /* 0x0000001815155207 */ /* 0x000fe20003000000 */
[----:B------:R-:W4:Y:S01]  /*1550*/  LDG.E R22, desc[UR4][R4.64+0x18] ;  /* 0x0000180404167981 */ /* 0x000f22000c1e1900 */
[----:B------:R-:W-:-:S13]  /*1560*/  ISETP.GT.AND P3, PT, R25, R7, PT ;  /* 0x000000071900720c */ /* 0x000fda0003f64270 */
[----:B------:R-:W-:-:S04]  /*1570*/  @P3 ISETP.GT.AND P5, PT, R25, R9, PT ;  /* 0x000000091900320c */ /* 0x000fc80003fa4270 */
[----:B------:R-:W-:Y:S01]  /*1580*/  @P3 SEL R7, R7, R25, P5 ;  /* 0x0000001907073207 */ /* 0x000fe20002800000 */
[C---:B------:R-:W-:Y:S01]  /*1590*/  @!P4 VIADD R21, R24.reuse, 0x1 ;  /* 0x000000011815c836 */ /* 0x040fe20000000000 */
[----:B------:R-:W-:Y:S01]  /*15a0*/  ISETP.GT.OR P6, PT, R25, R9, !P3 ;  /* 0x000000091900720c */ /* 0x000fe20005fc4670 */
[C---:B------:R-:W-:Y:S01]  /*15b0*/  @!P1 VIADD R21, R24.reuse, 0x2 ;  /* 0x0000000218159836 */ /* 0x040fe20000000000 */
[----:B------:R-:W5:Y:S11]  /*15c0*/  LDG.E R25, desc[UR4][R4.64+0x30] ;  /* 0x0000300404197981 */ /* 0x000f76000c1e1900 */
[----:B------:R-:W-:Y:S01]  /*15d0*/  @!P6 VIADD R21, R24, 0x3 ;  /* 0x000000031815e836 */ /* 0x000fe20000000000 */
[----:B--2---:R-:W-:-:S13]  /*15e0*/  ISETP.GT.AND P5, PT, R6, R7, PT ;  /* 0x000000070600720c */ /* 0x004fda0003fa4270 */
[----:B------:R-:W-:-:S04]  /*15f0*/  @P5 ISETP.GT.AND P4, PT, R6, R9, PT ;  /* 0x000000090600520c */ /* 0x000fc80003f84270 */
[----:B------:R-:W-:Y:S02]  /*1600*/  @P5 SEL R7, R7, R6, P4 ;  /* 0x0000000607075207 */ /* 0x000fe40002000000 */
[----:B------:R-:W2:Y:S02]  /*1610*/  LDG.E R6, desc[UR4][R4.64+0x1c] ;  /* 0x00001c0404067981 */ /* 0x000ea4000c1e1900 */
[----:B---3--:R-:W-:-:S04]  /*1620*/  ISETP.GT.AND P2, PT, R26, R7, PT ;  /* 0x000000071a00720c */ /* 0x008fc80003f44270 */
[----:B------:R-:W-:-:S09]  /*1630*/  ISETP.GT.OR P6, PT, R26, R9, !P2 ;  /* 0x000000091a00720c */ /* 0x000fd200057c4670 */
[----:B------:R-:W-:-:S04]  /*1640*/  @P2 ISETP.GT.AND P1, PT, R26, R9, PT ;  /* 0x000000091a00220c */ /* 0x000fc80003f24270 */
[----:B------:R-:W-:Y:S02]  /*1650*/  @P2 SEL R7, R7, R26, P1 ;  /* 0x0000001a07072207 */ /* 0x000fe40000800000 */
[----:B------:R-:W3:Y:S01]  /*1660*/  LDG.E R26, desc[UR4][R4.64+0x20] ;  /* 0x00002004041a7981 */ /* 0x000ee2000c1e1900 */
[----:B------:R-:W-:-:S04]  /*1670*/  ISETP.GT.AND P1, PT, R28, R9, PT ;  /* 0x000000091c00720c */ /* 0x000fc80003f24270 */
[----:B------:R-:W-:-:S04]  /*1680*/  ISETP.LE.OR P1, PT, R28, R7, P1 ;  /* 0x000000071c00720c */ /* 0x000fc80000f23670 */
[----:B------:R-:W-:Y:S01]  /*1690*/  SEL R7, R7, R28, P1 ;  /* 0x0000001c07077207 */ /* 0x000fe20000800000 */
[----:B------:R-:W-:-:S05]  /*16a0*/  VIADD R28, R24, 0x4 ;  /* 0x00000004181c7836 */ /* 0x000fca0000000000 */
[----:B------:R-:W-:Y:S02]  /*16b0*/  @P5 SEL R21, R21, R28, P4 ;  /* 0x0000001c15155207 */ /* 0x000fe40002000000 */
[C---:B----4-:R-:W-:Y:S01]  /*16c0*/  ISETP.GT.AND P4, PT, R22.reuse, R7, PT ;  /* 0x000000071600720c */ /* 0x050fe20003f84270 */
[----:B------:R-:W4:Y:S03]  /*16d0*/  LDG.E R28, desc[UR4][R4.64+0x24] ;  /* 0x00002404041c7981 */ /* 0x000f26000c1e1900 */
[----:B------:R-:W-:-:S09]  /*16e0*/  ISETP.GT.OR P3, PT, R22, R9, !P4 ;  /* 0x000000091600720c */ /* 0x000fd20006764670 */
[----:B------:R-:W-:-:S04]  /*16f0*/  @P4 ISETP.GT.AND P5, PT, R22, R9, PT ;  /* 0x000000091600420c */ /* 0x000fc80003fa4270 */
[----:B------:R-:W-:Y:S02]  /*1700*/  @P4 SEL R7, R7, R22, P5 ;  /* 0x0000001607074207 */ /* 0x000fe40002800000 */
[----:B------:R-:W5:Y:S01]  /*1710*/  LDG.E R22, desc[UR4][R4.64+0x28] ;  /* 0x0000280404167981 */ /* 0x000f62000c1e1900 */
[C---:B------:R-:W-:Y:S02]  /*1720*/  @!P6 VIADD R21, R24.reuse, 0x5 ;  /* 0x000000051815e836 */ /* 0x040fe40000000000 */
[C---:B------:R-:W-:Y:S02]  /*1730*/  @!P1 VIADD R21, R24.reuse, 0x6 ;  /* 0x0000000618159836 */ /* 0x040fe40000000000 */
        /* <DEDUP_REMOVED lines=8> */
[----:B------:R-:W-:Y:S01]  /*17c0*/  @P2 SEL R7, R7, R26, P1 ;  /* 0x0000001a07072207 */ /* 0x000fe20000800000 */
[----:B------:R-:W-:-:S05]  /*17d0*/  VIADD R26, R24, 0x8 ;  /* 0x00000008181a7836 */ /* 0x000fca0000000000 */
[----:B------:R-:W-:Y:S02]  /*17e0*/  @P5 SEL R21, R21, R26, P6 ;  /* 0x0000001a15155207 */ /* 0x000fe40003000000 */
[----:B------:R-:W3:Y:S01]  /*17f0*/  LDG.E R26, desc[UR4][R4.64+0x34] ;  /* 0x00003404041a7981 */ /* 0x000ee2000c1e1900 */
[----:B----4-:R-:W-:-:S04]  /*1800*/  ISETP.GT.AND P1, PT, R28, R9, PT ;  /* 0x000000091c00720c */ /* 0x010fc80003f24270 */
[----:B------:R-:W-:-:S04]  /*1810*/  ISETP.LE.OR P1, PT, R28, R7, P1 ;  /* 0x000000071c00720c */ /* 0x000fc80000f23670 */
[----:B------:R-:W-:-:S04]  /*1820*/  SEL R7, R7, R28, P1 ;  /* 0x0000001c07077207 */ /* 0x000fc80000800000 */
[----:B-----5:R-:W-:-:S13]  /*1830*/  ISETP.GT.AND P4, PT, R22, R7, PT ;  /* 0x000000071600720c */ /* 0x020fda0003f84270 */
[----:B------:R-:W-:-:S04]  /*1840*/  @P4 ISETP.GT.AND P5, PT, R22, R9, PT ;  /* 0x000000091600420c */ /* 0x000fc80003fa4270 */
[----:B------:R-:W-:Y:S01]  /*1850*/  @P4 SEL R7, R7, R22, P5 ;  /* 0x0000001607074207 */ /* 0x000fe20002800000 */
[----:B------:R-:W-:Y:S01]  /*1860*/  @!P3 VIADD R21, R24, 0x9 ;  /* 0x000000091815b836 */ /* 0x000fe20000000000 */
[----:B------:R-:W-:Y:S01]  /*1870*/  ISETP.GT.OR P3, PT, R22, R9, !P4 ;  /* 0x000000091600720c */ /* 0x000fe20006764670 */
[----:B------:R-:W-:Y:S02]  /*1880*/  @!P1 VIADD R21, R24, 0xa ;  /* 0x0000000a18159836 */ /* 0x000fe40000000000 */
[----:B------:R-:W-:-:S10]  /*1890*/  VIADD R23, R23, 0x10 ;  /* 0x0000001017177836 */ /* 0x000fd40000000000 */
[----:B------:R-:W-:Y:S01]  /*18a0*/  @!P3 VIADD R21, R24, 0xb ;  /* 0x0000000b1815b836 */ /* 0x000fe20000000000 */
[----:B--2---:R-:W-:-:S13]  /*18b0*/  ISETP.GT.AND P5, PT, R6, R7, PT ;  /* 0x000000070600720c */ /* 0x004fda0003fa4270 */
[----:B------:R-:W-:-:S04]  /*18c0*/  @P5 ISETP.GT.AND P6, PT, R6, R9, PT ;  /* 0x000000090600520c */ /* 0x000fc80003fc4270 */
[----:B------:R-:W-:-:S04]  /*18d0*/  @P5 SEL R7, R7, R6, P6 ;  /* 0x0000000607075207 */ /* 0x000fc80003000000 */
[----:B------:R-:W-:-:S04]  /*18e0*/  ISETP.GT.AND P2, PT, R25, R7, PT ;  /* 0x000000071900720c */ /* 0x000fc80003f44270 */
[----:B------:R-:W-:-:S09]  /*18f0*/  ISETP.GT.OR P3, PT, R25, R9, !P2 ;  /* 0x000000091900720c */ /* 0x000fd20005764670 */
[----:B------:R-:W-:-:S04]  /*1900*/  @P2 ISETP.GT.AND P1, PT, R25, R9, PT ;  /* 0x000000091900220c */ /* 0x000fc80003f24270 */
[----:B------:R-:W-:Y:S02]  /*1910*/  @P2 SEL R7, R7, R25, P1 ;  /* 0x0000001907072207 */ /* 0x000fe40000800000 */
[----:B------:R-:W-:Y:S01]  /*1920*/  ISETP.GE.AND P2, PT, R23, -0xc, PT ;  /* 0xfffffff41700780c */ /* 0x000fe20003f46270 */
[----:B------:R-:W-:Y:S01]  /*1930*/  VIADD R6, R24, 0xc ;  /* 0x0000000c18067836 */ /* 0x000fe20000000000 */
[----:B---3--:R-:W-:-:S04]  /*1940*/  ISETP.GT.AND P1, PT, R26, R9, PT ;  /* 0x000000091a00720c */ /* 0x008fc80003f24270 */
[----:B------:R-:W-:Y:S02]  /*1950*/  ISETP.LE.OR P1, PT, R26, R7, P1 ;  /* 0x000000071a00720c */ /* 0x000fe40000f23670 */
[----:B------:R-:W-:Y:S01]  /*1960*/  @P5 SEL R21, R21, R6, P6 ;  /* 0x0000000615155207 */ /* 0x000fe20003000000 */
[----:B------:R-:W-:Y:S01]  /*1970*/  @!P3 VIADD R21, R24, 0xd ;  /* 0x0000000d1815b836 */ /* 0x000fe20000000000 */
[----:B------:R-:W-:Y:S02]  /*1980*/  IADD3 R4, P3, PT, R4, 0x40, RZ ;  /* 0x0000004004047810 */ /* 0x000fe40007f7e0ff */
[----:B------:R-:W-:-:S03]  /*1990*/  SEL R22, R7, R26, P1 ;  /* 0x0000001a07167207 */ /* 0x000fc60000800000 */
[----:B------:R-:W-:-:S04]  /*19a0*/  IMAD.X R5, RZ, RZ, R5, P3 ;  /* 0x000000ffff057224 */ /* 0x000fc800018e0605 */
[C---:B------:R-:W-:Y:S02]  /*19b0*/  @!P1 VIADD R21, R24.reuse, 0xe ;  /* 0x0000000e18159836 */ /* 0x040fe40000000000 */
[----:B------:R-:W-:Y:S01]  /*19c0*/  VIADD R24, R24, 0x10 ;  /* 0x0000001018187836 */ /* 0x000fe20000000000 */
[----:B------:R-:W-:Y:S06]  /*19d0*/  @!P2 BRA `(.L_x_26) ;  /* 0xfffffff8007ca947 */ /* 0x000fec000383ffff */
[----:B------:R-:W-:-:S07]  /*19e0*/  IMAD.MOV.U32 R6, RZ, RZ, R8 ;  /* 0x000000ffff067224 */ /* 0x000fce00078e0008 */
.L_x_25:
[----:B------:R-:W-:-:S05]  /*19f0*/  IMAD.MOV R7, RZ, RZ, -R23 ;  /* 0x000000ffff077224 */ /* 0x000fca00078e0a17 */
[----:B------:R-:W-:-:S13]  /*1a00*/  ISETP.GT.AND P1, PT, R7, 0x4, PT ;  /* 0x000000040700780c */ /* 0x000fda0003f24270 */
[----:B------:R-:W-:Y:S05]  /*1a10*/  @!P1 BRA `(.L_x_27) ;  /* 0x0000000000d89947 */ /* 0x000fea0003800000 */
[----:B------:R-:W2:Y:S04]  /*1a20*/  LDG.E R6, desc[UR4][R4.64+-0x8] ;  /* 0xfffff80404067981 */ /* 0x000ea8000c1e1900 */
[----:B------:R-:W3:Y:S04]  /*1a30*/  LDG.E R7, desc[UR4][R4.64+-0x4] ;  /* 0xfffffc0404077981 */ /* 0x000ee8000c1e1900 */
[----:B------:R-:W4:Y:S04]  /*1a40*/  LDG.E R25, desc[UR4][R4.64] ;  /* 0x0000000404197981 */ /* 0x000f28000c1e1900 */
[----:B------:R-:W5:Y:S04]  /*1a50*/  LDG.E R27, desc[UR4][R4.64+0x4] ;  /* 0x00000404041b7981 */ /* 0x000f68000c1e1900 */
[----:B------:R-:W5:Y:S01]  /*1a60*/  LDG.E R26, desc[UR4][R4.64+0x8] ;  /* 0x00000804041a7981 */ /* 0x000f62000c1e1900 */
[----:B--2---:R-:W-:-:S04]  /*1a70*/  ISETP.GT.AND P5, PT, R6, R22, PT ;  /* 0x000000160600720c */ /* 0x004fc80003fa4270 */
[----:B------:R-:W-:-:S09]  /*1a80*/  ISETP.GT.OR P2, PT, R6, R9, !P5 ;  /* 0x000000090600720c */ /* 0x000fd20006f44670 */
[----:B------:R-:W-:-:S04]  /*1a90*/  @P5 ISETP.GT.AND P0, PT, R6, R9, PT ;  /* 0x000000090600520c */ /* 0x000fc80003f04270 */
[----:B------:R-:W-:-:S04]  /*1aa0*/  @P5 SEL R22, R22, R6, P0 ;  /* 0x0000000616165207 */ /* 0x000fc80000000000 */
[----:B---3--:R-:W-:Y:S02]  /*1ab0*/  ISETP.GT.AND P3, PT, R7, R22, PT ;  /* 0x000000160700720c */ /* 0x008fe40003f64270 */
[----:B------:R-:W-:-:S11]  /*1ac0*/  IADD3 R6, P0, PT, R4, 0x10, RZ ;  /* 0x0000001004067810 */ /* 0x000fd60007f1e0ff */
[----:B------:R-:W-:-:S04]  /*1ad0*/  @P3 ISETP.GT.AND P6, PT, R7, R9, PT ;  /* 0x000000090700320c */ /* 0x000fc80003fc4270 */
[----:B------:R-:W-:Y:S01]  /*1ae0*/  @P3 SEL R22, R22, R7, P6 ;  /* 0x0000000716163207 */ /* 0x000fe20003000000 */
[----:B------:R-:W-:-:S05]  /*1af0*/  IMAD.X R7, RZ, RZ, R5, P0 ;  /* 0x000000ffff077224 */ /* 0x000fca00000e0605 */
[----:B------:R-:W2:Y:S01]  /*1b00*/  LDG.E R28, desc[UR4][R6.64+-0x4] ;  /* 0xfffffc04061c7981 */ /* 0x000ea2000c1e1900 */
[----:B----4-:R-:W-:-:S03]  /*1b10*/  ISETP.GT.AND P1, PT, R25, R22, PT ;  /* 0x000000161900720c */ /* 0x010fc60003f24270 */
[----:B------:R-:W3:Y:S10]  /*1b20*/  LDG.E R4, desc[UR4][R6.64] ;  /* 0x0000000406047981 */ /* 0x000ef4000c1e1900 */
[----:B------:R-:W-:-:S04]  /*1b30*/  @P1 ISETP.GT.AND P0, PT, R25, R9, PT ;  /* 0x000000091900120c */ /* 0x000fc80003f04270 */
[----:B------:R-:W-:Y:S02]  /*1b40*/  @P1 SEL R22, R22, R25, P0 ;  /* 0x0000001916161207 */ /* 0x000fe40000000000 */
[----:B-----5:R-:W-:-:S04]  /*1b50*/  ISETP.GT.AND P0, PT, R27, R9, PT ;  /* 0x000000091b00720c */ /* 0x020fc80003f04270 */
[----:B------:R-:W-:-:S04]  /*1b60*/  ISETP.LE.OR P0, PT, R27, R22, P0 ;  /* 0x000000161b00720c */ /* 0x000fc80000703670 */
[----:B------:R-:W-:Y:S02]  /*1b70*/  SEL R27, R22, R27, P0 ;  /* 0x0000001b161b7207 */ /* 0x000fe40000000000 */
[----:B------:R-:W4:Y:S01]  /*1b80*/  LDG.E R22, desc[UR4][R6.64+0x4] ;  /* 0x0000040406167981 */ /* 0x000f22000c1e1900 */
[----:B------:R-:W-:Y:S01]  /*1b90*/  @!P2 VIADD R21, R24, 0xffffffff ;  /* 0xffffffff1815a836 */ /* 0x000fe20000000000 */
[----:B------:R-:W-:-:S13]  /*1ba0*/  ISETP.GT.AND P2, PT, R26, R27, PT ;  /* 0x0000001b1a00720c */ /* 0x000fda0003f44270 */
[----:B------:R-:W-:-:S04]  /*1bb0*/  @P2 ISETP.GT.AND P5, PT, R26, R9, PT ;  /* 0x000000091a00220c */ /* 0x000fc80003fa4270 */
[----:B------:R-:W-:Y:S02]  /*1bc0*/  @P2 SEL R27, R27, R26, P5 ;  /* 0x0000001a1b1b2207 */ /* 0x000fe40002800000 */
[----:B------:R-:W-:Y:S02]  /*1bd0*/  @P3 SEL R21, R21, R24, P6 ;  /* 0x0000001815153207 */ /* 0x000fe40003000000 */
[----:B------:R-:W-:-:S13]  /*1be0*/  ISETP.GT.OR P4, PT, R25, R9, !P1 ;  /* 0x000000091900720c */ /* 0x000fda0004f84670 */
[C---:B------:R-:W-:Y:S02]  /*1bf0*/  @!P4 VIADD R21, R24.reuse, 0x1 ;  /* 0x000000011815c836 */ /* 0x040fe40000000000 */
[----:B------:R-:W-:Y:S01]  /*1c00*/  @!P0 VIADD R21, R24, 0x2 ;  /* 0x0000000218158836 */ /* 0x000fe20000000000 */
[----:B------:R-:W-:Y:S01]  /*1c10*/  ISETP.GT.OR P4, PT, R26, R9, !P2 ;  /* 0x000000091a00720c */ /* 0x000fe20005784670 */
[----:B------:R-:W-:-:S12]  /*1c20*/  VIADD R23, R23, 0x4 ;  /* 0x0000000417177836 */ /* 0x000fd80000000000 */
[C---:B------:R-:W-:Y:S02]  /*1c30*/  @!P4 VIADD R21, R24.reuse, 0x3 ;  /* 0x000000031815c836 */ /* 0x040fe40000000000 */
[----:B------:R-:W-:Y:S02]  /*1c40*/  VIADD R24, R24, 0x4 ;  /* 0x0000000418187836 */ /* 0x000fe40000000000 */
[----:B------:R-:W-:Y:S01]  /*1c50*/  VIADD R23, R23, 0x4 ;  /* 0x0000000417177836 */ /* 0x000fe20000000000 */
[----:B--2---:R-:W-:-:S13]  /*1c60*/  ISETP.GT.AND P5, PT, R28, R27, PT ;  /* 0x0000001b1c00720c */ /* 0x004fda0003fa4270 */
[----:B------:R-:W-:-:S04]  /*1c70*/  @P5 ISETP.GT.AND P3, PT, R28, R9, PT ;  /* 0x000000091c00520c */ /* 0x000fc80003f64270 */
[----:B------:R-:W-:-:S04]  /*1c80*/  @P5 SEL R27, R27, R28, P3 ;  /* 0x0000001c1b1b5207 */ /* 0x000fc80001800000 */
[----:B---3--:R-:W-:-:S04]  /*1c90*/  ISETP.GT.AND P1, PT, R4, R27, PT ;  /* 0x0000001b0400720c */ /* 0x008fc80003f24270 */
[----:B------:R-:W-:-:S09]  /*1ca0*/  ISETP.GT.OR P6, PT, R4, R9, !P1 ;  /* 0x000000090400720c */ /* 0x000fd20004fc4670 */
[----:B------:R-:W-:-:S04]  /*1cb0*/  @P1 ISETP.GT.AND P0, PT, R4, R9, PT ;  /* 0x000000090400120c */ /* 0x000fc80003f04270 */
[----:B------:R-:W-:Y:S02]  /*1cc0*/  @P1 SEL R27, R27, R4, P0 ;  /* 0x000000041b1b1207 */ /* 0x000fe40000000000 */
[----:B----4-:R-:W-:-:S04]  /*1cd0*/  ISETP.GT.AND P0, PT, R22, R9, PT ;  /* 0x000000091600720c */ /* 0x010fc80003f04270 */
[----:B------:R-:W-:Y:S02]  /*1ce0*/  ISETP.LE.OR P2, PT, R22, R27, P0 ;  /* 0x0000001b1600720c */ /* 0x000fe40000743670 */
[----:B------:R-:W-:Y:S02]  /*1cf0*/  IADD3 R4, P1, PT, R6, 0x10, RZ ;  /* 0x0000001006047810 */ /* 0x000fe40007f3e0ff */
[----:B------:R-:W-:Y:S01]  /*1d00*/  @P5 SEL R21, R21, R24, P3 ;  /* 0x0000001815155207 */ /* 0x000fe20001800000 */
[----:B------:R-:W-:Y:S01]  /*1d10*/  @!P6 VIADD R21, R24, 0x1 ;  /* 0x000000011815e836 */ /* 0x000fe20000000000 */
[----:B------:R-:W-:Y:S01]  /*1d20*/  SEL R22, R27, R22, P2 ;  /* 0x000000161b167207 */ /* 0x000fe20001000000 */
[----:B------:R-:W-:Y:S01]  /*1d30*/  IMAD.MOV.U32 R6, RZ, RZ, R8 ;  /* 0x000000ffff067224 */ /* 0x000fe200078e0008 */
[----:B------:R-:W-:Y:S01]  /*1d40*/  PLOP3.LUT P0, PT, PT, PT, PT, 0x8, 0x80 ;  /* 0x000000000080781c */ /* 0x000fe20003f0e170 */
[----:B------:R-:W-:-:S04]  /*1d50*/  IMAD.X R5, RZ, RZ, R7, P1 ;  /* 0x000000ffff057224 */ /* 0x000fc800008e0607 */
[C---:B------:R-:W-:Y:S02]  /*1d60*/  @!P2 VIADD R21, R24.reuse, 0x2 ;  /* 0x000000021815a836 */ /* 0x040fe40000000000 */
[----:B------:R-:W-:-:S07]  /*1d70*/  VIADD R24, R24, 0x4 ;  /* 0x0000000418187836 */ /* 0x000fce0000000000 */
.L_x_27:
[----:B------:R-:W-:-:S13]  /*1d80*/  ISETP.NE.OR P0, PT, R23, RZ, P0 ;  /* 0x000000ff1700720c */ /* 0x000fda0000705670 */
[----:B------:R-:W-:Y:S05]  /*1d90*/  @!P0 BRA `(.L_x_23) ;  /* 0x0000000000748947 */ /* 0x000fea0003800000 */
.L_x_24:
[----:B------:R-:W2:Y:S04]  /*1da0*/  LDG.E R6, desc[UR4][R4.64+-0x8] ;  /* 0xfffff80404067981 */ /* 0x000ea8000c1e1900 */
[----:B------:R-:W3:Y:S04]  /*1db0*/  LDG.E R25, desc[UR4][R4.64+-0x4] ;  /* 0xfffffc0404197981 */ /* 0x000ee8000c1e1900 */
[----:B------:R-:W4:Y:S04]  /*1dc0*/  LDG.E R26, desc[UR4][R4.64] ;  /* 0x00000004041a7981 */ /* 0x000f28000c1e1900 */
[----:B------:R-:W5:Y:S01]  /*1dd0*/  LDG.E R7, desc[UR4][R4.64+0x4] ;  /* 0x0000040404077981 */ /* 0x000f62000c1e1900 */
[----:B------:R-:W-:Y:S01]  /*1de0*/  VIADD R23, R23, 0x4 ;  /* 0x0000000417177836 */ /* 0x000fe20000000000 */
[----:B--2---:R-:W-:-:S04]  /*1df0*/  ISETP.GT.AND P0, PT, R6, R22, PT ;  /* 0x000000160600720c */ /* 0x004fc80003f04270 */
[----:B------:R-:W-:-:S09]  /*1e00*/  ISETP.GT.OR P5, PT, R6, R9, !P0 ;  /* 0x000000090600720c */ /* 0x000fd200047a4670 */
[----:B------:R-:W-:-:S04]  /*1e10*/  @P0 ISETP.GT.AND P1, PT, R6, R9, PT ;  /* 0x000000090600020c */ /* 0x000fc80003f24270 */
[----:B------:R-:W-:Y:S01]  /*1e20*/  @P0 SEL R22, R22, R6, P1 ;  /* 0x0000000616160207 */ /* 0x000fe20000800000 */
[----:B------:R-:W-:Y:S01]  /*1e30*/  @!P5 VIADD R21, R24, 0xffffffff ;  /* 0xffffffff1815d836 */ /* 0x000fe20000000000 */
[----:B-----5:R-:W-:Y:S02]  /*1e40*/  ISETP.GT.AND P0, PT, R7, R9, PT ;  /* 0x000000090700720c */ /* 0x020fe40003f04270 */
[----:B---3--:R-:W-:-:S13]  /*1e50*/  ISETP.GT.AND P3, PT, R25, R22, PT ;  /* 0x000000161900720c */ /* 0x008fda0003f64270 */
[----:B------:R-:W-:-:S04]  /*1e60*/  @P3 ISETP.GT.AND P4, PT, R25, R9, PT ;  /* 0x000000091900320c */ /* 0x000fc80003f84270 */
[----:B------:R-:W-:Y:S02]  /*1e70*/  @P3 SEL R22, R22, R25, P4 ;  /* 0x0000001916163207 */ /* 0x000fe40002000000 */
[----:B------:R-:W-:Y:S02]  /*1e80*/  @P3 SEL R21, R21, R24, P4 ;  /* 0x0000001815153207 */ /* 0x000fe40002000000 */
[----:B----4-:R-:W-:-:S04]  /*1e90*/  ISETP.GT.AND P2, PT, R26, R22, PT ;  /* 0x000000161a00720c */ /* 0x010fc80003f44270 */
[----:B------:R-:W-:-:S09]  /*1ea0*/  ISETP.GT.OR P1, PT, R26, R9, !P2 ;  /* 0x000000091a00720c */ /* 0x000fd20005724670 */
[----:B------:R-:W-:-:S04]  /*1eb0*/  @P2 ISETP.GT.AND P5, PT, R26, R9, PT ;  /* 0x000000091a00220c */ /* 0x000fc80003fa4270 */
[----:B------:R-:W-:Y:S01]  /*1ec0*/  @P2 SEL R22, R22, R26, P5 ;  /* 0x0000001a16162207 */ /* 0x000fe20002800000 */
[----:B------:R-:W-:Y:S01]  /*1ed0*/  @!P1 VIADD R21, R24, 0x1 ;  /* 0x0000000118159836 */ /* 0x000fe20000000000 */
[----:B------:R-:W-:Y:S02]  /*1ee0*/  ISETP.NE.AND P1, PT, R23, RZ, PT ;  /* 0x000000ff1700720c */ /* 0x000fe40003f25270 */
[----:B------:R-:W-:Y:S02]  /*1ef0*/  ISETP.LE.OR P0, PT, R7, R22, P0 ;  /* 0x000000160700720c */ /* 0x000fe40000703670 */
[----:B------:R-:W-:Y:S02]  /*1f00*/  IADD3 R4, P2, PT, R4, 0x10, RZ ;  /* 0x0000001004047810 */ /* 0x000fe40007f5e0ff */
[----:B------:R-:W-:-:S03]  /*1f10*/  SEL R22, R22, R7, P0 ;  /* 0x0000000716167207 */ /* 0x000fc60000000000 */
[----:B------:R-:W-:-:S06]  /*1f20*/  IMAD.X R5, RZ, RZ, R5, P2 ;  /* 0x000000ffff057224 */ /* 0x000fcc00010e0605 */
[C---:B------:R-:W-:Y:S02]  /*1f30*/  @!P0 VIADD R21, R24.reuse, 0x2 ;  /* 0x0000000218158836 */ /* 0x040fe40000000000 */
[----:B------:R-:W-:Y:S01]  /*1f40*/  VIADD R24, R24, 0x4 ;  /* 0x0000000418187836 */ /* 0x000fe20000000000 */
[----:B------:R-:W-:Y:S06]  /*1f50*/  @P1 BRA `(.L_x_24) ;  /* 0xfffffffc00901947 */ /* 0x000fec000383ffff */
[----:B------:R-:W-:-:S07]  /*1f60*/  IMAD.MOV.U32 R6, RZ, RZ, R8 ;  /* 0x000000ffff067224 */ /* 0x000fce00078e0008 */
.L_x_23:
[----:B------:R-:W-:-:S13]  /*1f70*/  ISETP.NE.AND P0, PT, R13, RZ, PT ;  /* 0x000000ff0d00720c */ /* 0x000fda0003f05270 */
[----:B------:R-:W-:Y:S05]  /*1f80*/  @!P0 BRA `(.L_x_28) ;  /* 0x00000000004c8947 */ /* 0x000fea0003800000 */
[----:B------:R-:W-:-:S05]  /*1f90*/  IMAD.WIDE.U32 R4, R6, 0x4, R14 ;  /* 0x0000000406047825 */ /* 0x000fca00078e000e */
[----:B------:R-:W2:Y:S01]  /*1fa0*/  LDG.E R7, desc[UR4][R4.64] ;  /* 0x0000000404077981 */ /* 0x000ea2000c1e1900 */
[----:B------:R-:W-:Y:S02]  /*1fb0*/  ISETP.NE.AND P1, PT, R13, 0x1, PT ;  /* 0x000000010d00780c */ /* 0x000fe40003f25270 */
[----:B--2---:R-:W-:-:S04]  /*1fc0*/  ISETP.GT.AND P0, PT, R7, R9, PT ;  /* 0x000000090700720c */ /* 0x004fc80003f04270 */
[----:B------:R-:W-:-:S04]  /*1fd0*/  ISETP.LE.OR P0, PT, R7, R22, P0 ;  /* 0x000000160700720c */ /* 0x000fc80000703670 */
[----:B------:R-:W-:Y:S02]  /*1fe0*/  SEL R7, R22, R7, P0 ;  /* 0x0000000716077207 */ /* 0x000fe40000000000 */
[----:B------:R-:W-:Y:S01]  /*1ff0*/  SEL R21, R21, R6, P0 ;  /* 0x0000000615157207 */ /* 0x000fe20000000000 */
[----:B------:R-:W-:Y:S06]  /*2000*/  @!P1 BRA `(.L_x_28) ;  /* 0x00000000002c9947 */ /* 0x000fec0003800000 */
[----:B------:R-:W2:Y:S01]  /*2010*/  LDG.E R22, desc[UR4][R4.64+0x4] ;  /* 0x0000040404167981 */ /* 0x000ea2000c1e1900 */
[----:B------:R-:W-:Y:S02]  /*2020*/  ISETP.NE.AND P1, PT, R13, 0x2, PT ;  /* 0x000000020d00780c */ /* 0x000fe40003f25270 */
[----:B--2---:R-:W-:-:S04]  /*2030*/  ISETP.GT.AND P0, PT, R22, R9, PT ;  /* 0x000000091600720c */ /* 0x004fc80003f04270 */
[----:B------:R-:W-:-:S04]  /*2040*/  ISETP.LE.OR P0, PT, R22, R7, P0 ;  /* 0x000000071600720c */ /* 0x000fc80000703670 */
[----:B------:R-:W-:-:S09]  /*2050*/  SEL R7, R7, R22, P0 ;  /* 0x0000001607077207 */ /* 0x000fd20000000000 */
[----:B------:R-:W-:Y:S01]  /*2060*/  @!P0 VIADD R21, R6, 0x1 ;  /* 0x0000000106158836 */ /* 0x000fe20000000000 */
[----:B------:R-:W-:Y:S06]  /*2070*/  @!P1 BRA `(.L_x_28) ;  /* 0x0000000000109947 */ /* 0x000fec0003800000 */
[----:B------:R-:W2:Y:S02]  /*2080*/  LDG.E R4, desc[UR4][R4.64+0x8] ;  /* 0x0000080404047981 */ /* 0x000ea4000c1e1900 */
[----:B--2---:R-:W-:-:S04]  /*2090*/  ISETP.GT.AND P0, PT, R4, R7, PT ;  /* 0x000000070400720c */ /* 0x004fc80003f04270 */
[----:B------:R-:W-:-:S13]  /*20a0*/  ISETP.GT.OR P1, PT, R4, R9, !P0 ;  /* 0x000000090400720c */ /* 0x000fda0004724670 */
[----:B------:R-:W-:-:S07]  /*20b0*/  @!P1 VIADD R21, R6, 0x2 ;  /* 0x0000000206159836 */ /* 0x000fce0000000000 */
.L_x_28:
[--C-:B------:R-:W-:Y:S01]  /*20c0*/  SHF.R.S32.HI R5, RZ, 0x1f, R21.reuse ;  /* 0x0000001fff057819 */ /* 0x100fe20000011415 */
[----:B------:R-:W-:-:S07]  /*20d0*/  IMAD.MOV.U32 R4, RZ, RZ, R21 ;  /* 0x000000ffff047224 */ /* 0x000fce00078e0015 */
.L_x_22:
[----:B------:R-:W-:-:S04]  /*20e0*/  LEA R6, P0, R4, R10, 0x2 ;  /* 0x0000000a04067211 */ /* 0x000fc800078010ff */
[----:B------:R-:W-:-:S05]  /*20f0*/  LEA.HI.X R7, R4, R11, R5, 0x2, P0 ;  /* 0x0000000b04077211 */ /* 0x000fca00000f1405 */
[----:B------:R-:W2:Y:S01]  /*2100*/  LDG.E R6, desc[UR4][R6.64] ;  /* 0x0000000406067981 */ /* 0x000ea2000c1e1900 */
[----:B------:R-:W-:Y:S01]  /*2110*/  VIADD R4, R12, 0x1 ;  /* 0x000000010c047836 */ /* 0x000fe20000000000 */
[----:B--2---:R-:W-:-:S13]  /*2120*/  ISETP.NE.AND P0, PT, R6, RZ, PT ;  /* 0x000000ff0600720c */ /* 0x004fda0003f05270 */
[----:B------:R-:W-:-:S04]  /*2130*/  @P0 IMAD.MOV R4, RZ, RZ, R12 ;  /* 0x000000ffff040224 */ /* 0x000fc800078e020c */
[----:B------:R-:W-:-:S07]  /*2140*/  IMAD.MOV.U32 R12, RZ, RZ, R4 ;  /* 0x000000ffff0c7224 */ /* 0x000fce00078e0004 */
.L_x_21:
[----:B------:R-:W-:Y:S05]  /*2150*/  BSYNC.RECONVERGENT B1 ;  /* 0x0000000000017941 */ /* 0x000fea0003800200 */
.L_x_20:
[----:B------:R-:W-:-:S05]  /*2160*/  VIADD R9, R9, 0x1 ;  /* 0x0000000109097836 */ /* 0x000fca0000000000 */
[----:B------:R-:W-:-:S13]  /*2170*/  ISETP.NE.AND P0, PT, R9, R16, PT ;  /* 0x000000100900720c */ /* 0x000fda0003f05270 */
[----:B------:R-:W-:Y:S05]  /*2180*/  @P0 BRA `(.L_x_29) ;  /* 0xfffffff000240947 */ /* 0x000fea000383ffff */
[----:B------:R-:W-:-:S13]  /*2190*/  ISETP.NE.AND P0, PT, R12, RZ, PT ;  /* 0x000000ff0c00720c */ /* 0x000fda0003f05270 */
[----:B------:R-:W-:Y:S05]  /*21a0*/  @P0 EXIT ;  /* 0x000000000000094d */ /* 0x000fea0003800000 */
.L_x_19:
[----:B------:R-:W0:Y:S01]  /*21b0*/  LDC.64 R6, c[0x0][0x380] ;  /* 0x0000e000ff067b82 */ /* 0x000e220000000a00 */
[----:B------:R-:W-:-:S04]  /*21c0*/  IMAD.WIDE R10, R3, 0x4, R10 ;  /* 0x00000004030a7825 */ /* 0x000fc800078e020a */
        /* <DEDUP_REMOVED lines=9> */
.L_x_30:
[----:B------:R-:W-:-:S00]  /*2260*/  BRA `(.L_x_30) ;  /* 0xfffffffc00fc7947 */ /* 0x000fc0000383ffff */
[----:B------:R-:W-:-:S00]  /*2270*/  NOP ;  /* 0x0000000000007918 */ /* 0x000fc00000000000 */
        /* <DEDUP_REMOVED lines=8> */
.L_x_31:


//--------------------- .nv.shared.reserved.0     --------------------------
	.section	.nv.shared.reserved.0,"aw",@nobits
	.weak		__nv_reservedSMEM_offset_0_alias
	.size		__nv_reservedSMEM_offset_0_alias, 0, 64
	.other		__nv_reservedSMEM_offset_0_alias,@"STO_CUDA_RESERVED_SHARED STV_DEFAULT"
__nv_reservedSMEM_offset_0_alias:
	.zero		0
	.zero		64


//--------------------- .nv.constant0._Z5Trim1P5Graph --------------------------
	.section	.nv.constant0._Z5Trim1P5Graph,"a",@progbits
	.sectionflags	@""
	.align	4
.nv.constant0._Z5Trim1P5Graph:
	.zero		904


//--------------------- SYMBOLS --------------------------

	.type		.nv.reservedSmem.offset0,@object
	.size		.nv.reservedSmem.offset0,0x4
